// auto-generated by cutlass_sweep.gemm — config: {"arch": "sm_100", "cluster_m": 2, "cluster_n": 1, "dtype": "fp16", "dtype_b": "fp16", "layout": "nt", "stages": 0, "tile_k": 256, "tile_m": 64, "tile_n": 96}
#include "cutlass/cutlass.h"
#include "cutlass/gemm/collective/collective_builder.hpp"
#include "cutlass/gemm/device/gemm_universal_adapter.h"
#include "cutlass/gemm/kernel/gemm_universal.hpp"
#include "cutlass/epilogue/collective/collective_builder.hpp"

using ElemA = cutlass::half_t;
using ElemB = cutlass::half_t;
using ElemCD = cutlass::half_t;
using Acc  = float;
using TileShape    = cute::Shape<cute::_64, cute::_96, cute::_256>;
using ClusterShape = cute::Shape<cute::_2, cute::_1, cute::_1>;

using CollectiveEpilogue = typename cutlass::epilogue::collective::CollectiveBuilder<
    cutlass::arch::Sm100, cutlass::arch::OpClassTensorOp,
    TileShape, ClusterShape,
    cutlass::epilogue::collective::EpilogueTileAuto,
    Acc, Acc,
    ElemCD, cutlass::layout::RowMajor, 128 / cutlass::sizeof_bits<ElemCD>::value,
    ElemCD, cutlass::layout::RowMajor, 128 / cutlass::sizeof_bits<ElemCD>::value,
    cutlass::epilogue::collective::EpilogueScheduleAuto
  >::CollectiveOp;

using CollectiveMainloop = typename cutlass::gemm::collective::CollectiveBuilder<
    cutlass::arch::Sm100, cutlass::arch::OpClassTensorOp,
    ElemA, cutlass::layout::RowMajor, 128 / cutlass::sizeof_bits<ElemA>::value,
    ElemB, cutlass::layout::ColumnMajor, 128 / cutlass::sizeof_bits<ElemB>::value,
    Acc,
    TileShape, ClusterShape,
    cutlass::gemm::collective::StageCountAutoCarveout<static_cast<int>(sizeof(typename CollectiveEpilogue::SharedStorage))>,
    cutlass::gemm::collective::KernelScheduleAuto
  >::CollectiveOp;

using GemmKernel = cutlass::gemm::kernel::GemmUniversal<
    cute::Shape<int,int,int,int>,
    CollectiveMainloop,
    CollectiveEpilogue
>;
using Gemm = cutlass::gemm::device::GemmUniversalAdapter<GemmKernel>;

// Force the device kernel symbol into the cubin without needing a host main.
auto* _anchor = &cutlass::device_kernel<GemmKernel>;


// ===== COMPILED SASS (sm_100a) =====

	.target	sm_100a

	.elftype	@"ET_EXEC"


//--------------------- .note.nv.tkinfo           --------------------------
	.section	.note.nv.tkinfo,"",@"SHT_NOTE"
	.sectionflags	@"SHF_NOTE_NV_TKINFO"
	.tkinfo
        /*0018*/ 	.word	0x00000002
        /*0030*/ 	.string	""
        /*0030*/ 	.string	"ptxas"
        /*0030*/ 	.string	"Cuda compilation tools, release 13.0, V13.0.88"
        /*0030*/ 	.string	"Build cuda_13.0.r13.0/compiler.36424714_0"
        /*0030*/ 	.string	"-arch sm_100a -m 64 "



//--------------------- .note.nv.cuinfo           --------------------------
	.section	.note.nv.cuinfo,"",@"SHT_NOTE"
	.sectionflags	@"SHF_NOTE_NV_CUINFO"
        /*0018*/ 	.short	0x0002
        /*001a*/ 	.short	0x0064
        /*001c*/ 	.short	0x0082
	.zero		2


//--------------------- .nv.info                  --------------------------
	.section	.nv.info,"",@"SHT_CUDA_INFO"
	.align	4


	//----- nvinfo : EIATTR_REGCOUNT
	.align		4
        /*0000*/ 	.byte	0x04, 0x2f
        /*0002*/ 	.short	(.L_19 - .L_18)
	.align		4
.L_18:
        /*0004*/ 	.word	index@(_ZN7cutlass13device_kernelINS_4gemm6kernel13GemmUniversalIN4cute5tupleIJiiiiEEENS1_10collective13CollectiveMmaINS1_35MainloopSm100TmaUmmaWarpSpecializedILi2ELi2ELi4ENS5_IJNS4_1CILi2EEENSA_ILi1EEESC_EEEEENS5_IJNSA_ILi64EEENSA_ILi96EEENSA_ILi256EEEEEENS_6half_tENS5_IJlSC_lEEESJ_SK_NS4_8TiledMMAINS4_8MMA_AtomIJNS4_20SM100_MMA_F16BF16_SSISJ_SJ_fLi64ELi96ELNS4_4UMMA5MajorE0ELSP_0ELNSO_7ScaleInE0ELSQ_0EEEEEENS4_6LayoutINS5_IJSC_SC_SC_EEENS5_IJNSA_ILi0EEESV_SV_EEEEENS5_IJNS4_10UnderscoreESY_SY_EEEEENS4_13SM90_TMA_LOADENS4_14ComposedLayoutINS4_7SwizzleILi3ELi4ELi3EEENS4_18smem_ptr_flag_bitsILi16EEENST_INS5_IJNSA_ILi8EEESF_EEENS5_IJSF_SC_EEEEEEEvNS4_8identityENS4_23SM90_TMA_LOAD_MULTICASTES1B_vS1C_EENS_8epilogue10collective18CollectiveEpilogueINS1F_23Sm100TmaWarpSpecializedILi3ELi2ELi16ELb1ELb0EEEJSI_NS5_IJNST_ISF_SC_EENST_INSA_ILi32EEESC_EEEEESJ_SK_SJ_SK_NS1F_6fusion15FusionCallbacksIS1J_NS1O_17LinearCombinationISJ_fSJ_fLNS_15FloatRoundStyleE2EEESI_S1N_JEEENS4_5SM1004TMEM4LOAD26SM100_TMEM_LOAD_16dp256b4xES11_NS12_INS13_ILi2ELi4ELi3EEES16_NST_INS5_IJS17_S1L_EEENS5_IJS1L_SC_EEEEEEENS4_17SM75_U32x4_LDSM_NENS4_14SM90_TMA_STOREES22_NS4_17SM90_U32x4_STSM_NENS4_39AutoVectorizingCopyWithAssumedAlignmentILi128EEEEEEvvEEEEvNT_6ParamsE)
        /*0008*/ 	.word	0x00000042


	//----- nvinfo : EIATTR_FRAME_SIZE
	.align		4
.L_19:
        /*000c*/ 	.byte	0x04, 0x11
        /*000e*/ 	.short	(.L_21 - .L_20)
	.align		4
.L_20:
        /*0010*/ 	.word	index@($__internal_2_$__cuda_sm10x_tcgen05_guardrail_trap_unallocated_columns_being_dealloced)
        /*0014*/ 	.word	0x00000000


	//----- nvinfo : EIATTR_FRAME_SIZE
	.align		4
.L_21:
        /*0018*/ 	.byte	0x04, 0x11
        /*001a*/ 	.short	(.L_23 - .L_22)
	.align		4
.L_22:
        /*001c*/ 	.word	index@($__internal_1_$__cuda_sm10x_tcgen05_guardrail_trap_phase_invalid_during_alloc)
        /*0020*/ 	.word	0x00000000


	//----- nvinfo : EIATTR_FRAME_SIZE
	.align		4
.L_23:
        /*0024*/ 	.byte	0x04, 0x11
        /*0026*/ 	.short	(.L_25 - .L_24)
	.align		4
.L_24:
        /*0028*/ 	.word	index@($__internal_0_$__cuda_sm10x_tcgen05_guardrail_trap_col_being_dealloced_not_returned_by_alloc)
        /*002c*/ 	.word	0x00000000


	//----- nvinfo : EIATTR_FRAME_SIZE
	.align		4
.L_25:
        /*0030*/ 	.byte	0x04, 0x11
        /*0032*/ 	.short	(.L_27 - .L_26)
	.align		4
.L_26:
        /*0034*/ 	.word	index@(_ZN7cutlass13device_kernelINS_4gemm6kernel13GemmUniversalIN4cute5tupleIJiiiiEEENS1_10collective13CollectiveMmaINS1_35MainloopSm100TmaUmmaWarpSpecializedILi2ELi2ELi4ENS5_IJNS4_1CILi2EEENSA_ILi1EEESC_EEEEENS5_IJNSA_ILi64EEENSA_ILi96EEENSA_ILi256EEEEEENS_6half_tENS5_IJlSC_lEEESJ_SK_NS4_8TiledMMAINS4_8MMA_AtomIJNS4_20SM100_MMA_F16BF16_SSISJ_SJ_fLi64ELi96ELNS4_4UMMA5MajorE0ELSP_0ELNSO_7ScaleInE0ELSQ_0EEEEEENS4_6LayoutINS5_IJSC_SC_SC_EEENS5_IJNSA_ILi0EEESV_SV_EEEEENS5_IJNS4_10UnderscoreESY_SY_EEEEENS4_13SM90_TMA_LOADENS4_14ComposedLayoutINS4_7SwizzleILi3ELi4ELi3EEENS4_18smem_ptr_flag_bitsILi16EEENST_INS5_IJNSA_ILi8EEESF_EEENS5_IJSF_SC_EEEEEEEvNS4_8identityENS4_23SM90_TMA_LOAD_MULTICASTES1B_vS1C_EENS_8epilogue10collective18CollectiveEpilogueINS1F_23Sm100TmaWarpSpecializedILi3ELi2ELi16ELb1ELb0EEEJSI_NS5_IJNST_ISF_SC_EENST_INSA_ILi32EEESC_EEEEESJ_SK_SJ_SK_NS1F_6fusion15FusionCallbacksIS1J_NS1O_17LinearCombinationISJ_fSJ_fLNS_15FloatRoundStyleE2EEESI_S1N_JEEENS4_5SM1004TMEM4LOAD26SM100_TMEM_LOAD_16dp256b4xES11_NS12_INS13_ILi2ELi4ELi3EEES16_NST_INS5_IJS17_S1L_EEENS5_IJS1L_SC_EEEEEEENS4_17SM75_U32x4_LDSM_NENS4_14SM90_TMA_STOREES22_NS4_17SM90_U32x4_STSM_NENS4_39AutoVectorizingCopyWithAssumedAlignmentILi128EEEEEEvvEEEEvNT_6ParamsE)
        /*0038*/ 	.word	0x00000000


	//----- nvinfo : EIATTR_MIN_STACK_SIZE
	.align		4
.L_27:
        /*003c*/ 	.byte	0x04, 0x12
        /*003e*/ 	.short	(.L_29 - .L_28)
	.align		4
.L_28:
        /*0040*/ 	.word	index@(_ZN7cutlass13device_kernelINS_4gemm6kernel13GemmUniversalIN4cute5tupleIJiiiiEEENS1_10collective13CollectiveMmaINS1_35MainloopSm100TmaUmmaWarpSpecializedILi2ELi2ELi4ENS5_IJNS4_1CILi2EEENSA_ILi1EEESC_EEEEENS5_IJNSA_ILi64EEENSA_ILi96EEENSA_ILi256EEEEEENS_6half_tENS5_IJlSC_lEEESJ_SK_NS4_8TiledMMAINS4_8MMA_AtomIJNS4_20SM100_MMA_F16BF16_SSISJ_SJ_fLi64ELi96ELNS4_4UMMA5MajorE0ELSP_0ELNSO_7ScaleInE0ELSQ_0EEEEEENS4_6LayoutINS5_IJSC_SC_SC_EEENS5_IJNSA_ILi0EEESV_SV_EEEEENS5_IJNS4_10UnderscoreESY_SY_EEEEENS4_13SM90_TMA_LOADENS4_14ComposedLayoutINS4_7SwizzleILi3ELi4ELi3EEENS4_18smem_ptr_flag_bitsILi16EEENST_INS5_IJNSA_ILi8EEESF_EEENS5_IJSF_SC_EEEEEEEvNS4_8identityENS4_23SM90_TMA_LOAD_MULTICASTES1B_vS1C_EENS_8epilogue10collective18CollectiveEpilogueINS1F_23Sm100TmaWarpSpecializedILi3ELi2ELi16ELb1ELb0EEEJSI_NS5_IJNST_ISF_SC_EENST_INSA_ILi32EEESC_EEEEESJ_SK_SJ_SK_NS1F_6fusion15FusionCallbacksIS1J_NS1O_17LinearCombinationISJ_fSJ_fLNS_15FloatRoundStyleE2EEESI_S1N_JEEENS4_5SM1004TMEM4LOAD26SM100_TMEM_LOAD_16dp256b4xES11_NS12_INS13_ILi2ELi4ELi3EEES16_NST_INS5_IJS17_S1L_EEENS5_IJS1L_SC_EEEEEEENS4_17SM75_U32x4_LDSM_NENS4_14SM90_TMA_STOREES22_NS4_17SM90_U32x4_STSM_NENS4_39AutoVectorizingCopyWithAssumedAlignmentILi128EEEEEEvvEEEEvNT_6ParamsE)
        /*0044*/ 	.word	0x00000000
.L_29:


//--------------------- .nv.compat                --------------------------
	.section	.nv.compat,"",@"SHT_CUDA_COMPAT_INFO"
	.align	4
        /*0000*/ 	.byte	0x02, 0x09, 0x01, 0x00, 0x02, 0x02, 0x02, 0x00, 0x02, 0x05, 0x05, 0x00, 0x03, 0x07, 0x01, 0x01
        /*0010*/ 	.byte	0x02, 0x03, 0x01, 0x00, 0x02, 0x06, 0x01, 0x00, 0x04, 0x0b, 0x08, 0x00, 0x09, 0x00, 0x00, 0x00
        /*0020*/ 	.byte	0x00, 0x00, 0x00, 0x00


//--------------------- .nv.info._ZN7cutlass13device_kernelINS_4gemm6kernel13GemmUniversalIN4cute5tupleIJiiiiEEENS1_10collective13CollectiveMmaINS1_35MainloopSm100TmaUmmaWarpSpecializedILi2ELi2ELi4ENS5_IJNS4_1CILi2EEENSA_ILi1EEESC_EEEEENS5_IJNSA_ILi64EEENSA_ILi96EEENSA_ILi256EEEEEENS_6half_tENS5_IJlSC_lEEESJ_SK_NS4_8TiledMMAINS4_8MMA_AtomIJNS4_20SM100_MMA_F16BF16_SSISJ_SJ_fLi64ELi96ELNS4_4UMMA5MajorE0ELSP_0ELNSO_7ScaleInE0ELSQ_0EEEEEENS4_6LayoutINS5_IJSC_SC_SC_EEENS5_IJNSA_ILi0EEESV_SV_EEEEENS5_IJNS4_10UnderscoreESY_SY_EEEEENS4_13SM90_TMA_LOADENS4_14ComposedLayoutINS4_7SwizzleILi3ELi4ELi3EEENS4_18smem_ptr_flag_bitsILi16EEENST_INS5_IJNSA_ILi8EEESF_EEENS5_IJSF_SC_EEEEEEEvNS4_8identityENS4_23SM90_TMA_LOAD_MULTICASTES1B_vS1C_EENS_8epilogue10collective18CollectiveEpilogueINS1F_23Sm100TmaWarpSpecializedILi3ELi2ELi16ELb1ELb0EEEJSI_NS5_IJNST_ISF_SC_EENST_INSA_ILi32EEESC_EEEEESJ_SK_SJ_SK_NS1F_6fusion15FusionCallbacksIS1J_NS1O_17LinearCombinationISJ_fSJ_fLNS_15FloatRoundStyleE2EEESI_S1N_JEEENS4_5SM1004TMEM4LOAD26SM100_TMEM_LOAD_16dp256b4xES11_NS12_INS13_ILi2ELi4ELi3EEES16_NST_INS5_IJS17_S1L_EEENS5_IJS1L_SC_EEEEEEENS4_17SM75_U32x4_LDSM_NENS4_14SM90_TMA_STOREES22_NS4_17SM90_U32x4_STSM_NENS4_39AutoVectorizingCopyWithAssumedAlignmentILi128EEEEEEvvEEEEvNT_6ParamsE --------------------------
	.section	.nv.info._ZN7cutlass13device_kernelINS_4gemm6kernel13GemmUniversalIN4cute5tupleIJiiiiEEENS1_10collective13CollectiveMmaINS1_35MainloopSm100TmaUmmaWarpSpecializedILi2ELi2ELi4ENS5_IJNS4_1CILi2EEENSA_ILi1EEESC_EEEEENS5_IJNSA_ILi64EEENSA_ILi96EEENSA_ILi256EEEEEENS_6half_tENS5_IJlSC_lEEESJ_SK_NS4_8TiledMMAINS4_8MMA_AtomIJNS4_20SM100_MMA_F16BF16_SSISJ_SJ_fLi64ELi96ELNS4_4UMMA5MajorE0ELSP_0ELNSO_7ScaleInE0ELSQ_0EEEEEENS4_6LayoutINS5_IJSC_SC_SC_EEENS5_IJNSA_ILi0EEESV_SV_EEEEENS5_IJNS4_10UnderscoreESY_SY_EEEEENS4_13SM90_TMA_LOADENS4_14ComposedLayoutINS4_7SwizzleILi3ELi4ELi3EEENS4_18smem_ptr_flag_bitsILi16EEENST_INS5_IJNSA_ILi8EEESF_EEENS5_IJSF_SC_EEEEEEEvNS4_8identityENS4_23SM90_TMA_LOAD_MULTICASTES1B_vS1C_EENS_8epilogue10collective18CollectiveEpilogueINS1F_23Sm100TmaWarpSpecializedILi3ELi2ELi16ELb1ELb0EEEJSI_NS5_IJNST_ISF_SC_EENST_INSA_ILi32EEESC_EEEEESJ_SK_SJ_SK_NS1F_6fusion15FusionCallbacksIS1J_NS1O_17LinearCombinationISJ_fSJ_fLNS_15FloatRoundStyleE2EEESI_S1N_JEEENS4_5SM1004TMEM4LOAD26SM100_TMEM_LOAD_16dp256b4xES11_NS12_INS13_ILi2ELi4ELi3EEES16_NST_INS5_IJS17_S1L_EEENS5_IJS1L_SC_EEEEEEENS4_17SM75_U32x4_LDSM_NENS4_14SM90_TMA_STOREES22_NS4_17SM90_U32x4_STSM_NENS4_39AutoVectorizingCopyWithAssumedAlignmentILi128EEEEEEvvEEEEvNT_6ParamsE,"",@"SHT_CUDA_INFO"
	.sectionflags	@""
	.align	4


	//----- nvinfo : EIATTR_CUDA_API_VERSION
	.align		4
        /*0000*/ 	.byte	0x04, 0x37
        /*0002*/ 	.short	(.L_31 - .L_30)
.L_30:
        /*0004*/ 	.word	0x00000082


	//----- nvinfo : EIATTR_KPARAM_INFO
	.align		4
.L_31:
        /*0008*/ 	.byte	0x04, 0x17
        /*000a*/ 	.short	(.L_33 - .L_32)
.L_32:
        /*000c*/ 	.word	0x00000000
        /*0010*/ 	.short	0x0000
        /*0012*/ 	.short	0x0000
        /*0014*/ 	.byte	0x00, 0xf0, 0x01, 0x20


	//----- nvinfo : EIATTR_AT_ENTRY_FRAGMENTS
	.align		4
.L_33:
        /*0018*/ 	.byte	0x04, 0x4f
        /*001a*/ 	.short	(.L_35 - .L_34)


	//   ....[0]....
.L_34:
        /*001c*/ 	.word	0x00000006


	//----- nvinfo : EIATTR_RESERVED_SMEM_USED
	.align		4
.L_35:
        /*0020*/ 	.byte	0x01, 0x41
	.zero		2


	//----- nvinfo : EIATTR_SPARSE_MMA_MASK
	.align		4
        /*0024*/ 	.byte	0x03, 0x50
        /*0026*/ 	.short	0x0000


	//----- nvinfo : EIATTR_TCGEN05_1CTA_USED
	.align		4
        /*0028*/ 	.byte	0x01, 0x51
	.zero		2


	//----- nvinfo : EIATTR_MAXREG_COUNT
	.align		4
        /*002c*/ 	.byte	0x03, 0x1b
        /*002e*/ 	.short	0x00ff


	//----- nvinfo : EIATTR_NUM_BARRIERS
	.align		4
        /*0030*/ 	.byte	0x02, 0x4c
        /*0032*/ 	.byte	0x07
	.zero		1


	//----- nvinfo : EIATTR_EXTERNS
	.align		4
        /*0034*/ 	.byte	0x04, 0x0f
        /*0036*/ 	.short	(.L_37 - .L_36)


	//   ....[0]....
	.align		4
.L_36:
        /*0038*/ 	.word	index@(__assertfail)


	//----- nvinfo : EIATTR_MERCURY_ISA_VERSION
	.align		4
.L_37:
        /*003c*/ 	.byte	0x03, 0x5f
        /*003e*/ 	.short	0x0101


	//----- nvinfo : EIATTR_INT_WARP_WIDE_INSTR_OFFSETS
	.align		4
        /*0040*/ 	.byte	0x04, 0x31
        /*0042*/ 	.short	(.L_39 - .L_38)


	//   ....[0]....
.L_38:
        /*0044*/ 	.word	0x00004490


	//   ....[1]....
        /*0048*/ 	.word	0x000044c0


	//   ....[2]....
        /*004c*/ 	.word	0x000044e0


	//   ....[3]....
        /*0050*/ 	.word	0x000050a0


	//   ....[4]....
        /*0054*/ 	.word	0x00005100


	//   ....[5]....
        /*0058*/ 	.word	0x00005200


	//   ....[6]....
        /*005c*/ 	.word	0x00005290


	//   ....[7]....
        /*0060*/ 	.word	0x00005390


	//   ....[8]....
        /*0064*/ 	.word	0x00005440


	//----- nvinfo : EIATTR_COOP_GROUP_MASK_REGIDS
	.align		4
.L_39:
        /*0068*/ 	.byte	0x04, 0x29
        /*006a*/ 	.short	(.L_41 - .L_40)


	//   ....[0]....
.L_40:
        /*006c*/ 	.word	0xffffffff


	//   ....[1]....
        /*0070*/ 	.word	0xffffffff


	//   ....[2]....
        /*0074*/ 	.word	0xffffffff


	//   ....[3]....
        /*0078*/ 	.word	0xffffffff


	//   ....[4]....
        /*007c*/ 	.word	0xffffffff


	//   ....[5]....
        /*0080*/ 	.word	0xffffffff


	//   ....[6]....
        /*0084*/ 	.word	0xffffffff


	//   ....[7]....
        /*0088*/ 	.word	0xffffffff


	//   ....[8]....
        /*008c*/ 	.word	0xffffffff


	//   ....[9]....
        /*0090*/ 	.word	0xffffffff


	//   ....[10]....
        /*0094*/ 	.word	0xffffffff


	//   ....[11]....
        /*0098*/ 	.word	0xffffffff


	//   ....[12]....
        /*009c*/ 	.word	0xffffffff


	//   ....[13]....
        /*00a0*/ 	.word	0xffffffff


	//----- nvinfo : EIATTR_COOP_GROUP_INSTR_OFFSETS
	.align		4
.L_41:
        /*00a4*/ 	.byte	0x04, 0x28
        /*00a6*/ 	.short	(.L_43 - .L_42)


	//   ....[0]....
.L_42:
        /*00a8*/ 	.word	0x00000080


	//   ....[1]....
        /*00ac*/ 	.word	0x000004f0


	//   ....[2]....
        /*00b0*/ 	.word	0x00000650


	//   ....[3]....
        /*00b4*/ 	.word	0x000007d0


	//   ....[4]....
        /*00b8*/ 	.word	0x000008d0


	//   ....[5]....
        /*00bc*/ 	.word	0x00000a40


	//   ....[6]....
        /*00c0*/ 	.word	0x00000be0


	//   ....[7]....
        /*00c4*/ 	.word	0x00000d90


	//   ....[8]....
        /*00c8*/ 	.word	0x00002460


	//   ....[9]....
        /*00cc*/ 	.word	0x00003200


	//   ....[10]....
        /*00d0*/ 	.word	0x00003410


	//   ....[11]....
        /*00d4*/ 	.word	0x00003440


	//   ....[12]....
        /*00d8*/ 	.word	0x00004360


	//   ....[13]....
        /*00dc*/ 	.word	0x000045a0


	//----- nvinfo : EIATTR_VRC_CTA_INIT_COUNT
	.align		4
.L_43:
        /*00e0*/ 	.byte	0x02, 0x4a
        /*00e2*/ 	.byte	0x80
	.zero		1


	//----- nvinfo : EIATTR_SYSCALL_OFFSETS
	.align		4
        /*00e4*/ 	.byte	0x04, 0x46
        /*00e6*/ 	.short	(.L_45 - .L_44)


	//   ....[0]....
.L_44:
        /*00e8*/ 	.word	0x000060a0


	//   ....[1]....
        /*00ec*/ 	.word	0x00006190


	//   ....[2]....
        /*00f0*/ 	.word	0x00006910


	//   ....[3]....
        /*00f4*/ 	.word	0x000071d0


	//   ....[4]....
        /*00f8*/ 	.word	0x00007a80


	//----- nvinfo : EIATTR_MBARRIER_INSTR_OFFSETS
	.align		4
.L_45:
        /*00fc*/ 	.byte	0x04, 0x39
        /*00fe*/ 	.short	(.L_47 - .L_46)


	//   ....[0]....
.L_46:
        /*0100*/ 	.word	0x00000600
        /*0104*/ 	.word	0x000000ff
        /*0108*/ 	.word	0x00000000
        /*010c*/ 	.short	0x0100
        /*010e*/ 	.byte	0x04
	.zero		1


	//   ....[1]....
        /*0110*/ 	.word	0x00000610
        /*0114*/ 	.word	0x000000ff
        /*0118*/ 	.word	0x00000010
        /*011c*/ 	.short	0x0100
        /*011e*/ 	.byte	0x04
	.zero		1


	//   ....[2]....
        /*0120*/ 	.word	0x00000620
        /*0124*/ 	.word	0x000000ff
        /*0128*/ 	.word	0x00000008
        /*012c*/ 	.short	0x0100
        /*012e*/ 	.byte	0x04
	.zero		1


	//   ....[3]....
        /*0130*/ 	.word	0x00000630
        /*0134*/ 	.word	0x000000ff
        /*0138*/ 	.word	0x00000018
        /*013c*/ 	.short	0x0100
        /*013e*/ 	.byte	0x04
	.zero		1


	//   ....[4]....
        /*0140*/ 	.word	0x00000760
        /*0144*/ 	.word	0x000000ff
        /*0148*/ 	.word	0x00000020
        /*014c*/ 	.short	0x0100
        /*014e*/ 	.byte	0x04
	.zero		1


	//   ....[5]....
        /*0150*/ 	.word	0x00000770
        /*0154*/ 	.word	0x000000ff
        /*0158*/ 	.word	0x00000038
        /*015c*/ 	.short	0x0100
        /*015e*/ 	.byte	0x04
	.zero		1


	//   ....[6]....
        /*0160*/ 	.word	0x00000780
        /*0164*/ 	.word	0x000000ff
        /*0168*/ 	.word	0x00000028
        /*016c*/ 	.short	0x0100
        /*016e*/ 	.byte	0x04
	.zero		1


	//   ....[7]....
        /*0170*/ 	.word	0x00000790
        /*0174*/ 	.word	0x000000ff
        /*0178*/ 	.word	0x00000040
        /*017c*/ 	.short	0x0100
        /*017e*/ 	.byte	0x04
	.zero		1


	//   ....[8]....
        /*0180*/ 	.word	0x000007a0
        /*0184*/ 	.word	0x000000ff
        /*0188*/ 	.word	0x00000030
        /*018c*/ 	.short	0x0100
        /*018e*/ 	.byte	0x04
	.zero		1


	//   ....[9]....
        /*0190*/ 	.word	0x000007b0
        /*0194*/ 	.word	0x000000ff
        /*0198*/ 	.word	0x00000048
        /*019c*/ 	.short	0x0100
        /*019e*/ 	.byte	0x04
	.zero		1


	//   ....[10]....
        /*01a0*/ 	.word	0x000008a0
        /*01a4*/ 	.word	0x000000ff
        /*01a8*/ 	.word	0x00000050
        /*01ac*/ 	.short	0x0100
        /*01ae*/ 	.byte	0x06
	.zero		1


	//   ....[11]....
        /*01b0*/ 	.word	0x000008b0
        /*01b4*/ 	.word	0x000000ff
        /*01b8*/ 	.word	0x00000058
        /*01bc*/ 	.short	0x0100
        /*01be*/ 	.byte	0x06
	.zero		1


	//   ....[12]....
        /*01c0*/ 	.word	0x000009f0
        /*01c4*/ 	.word	0x000000ff
        /*01c8*/ 	.word	0x00000060
        /*01cc*/ 	.short	0x0100
        /*01ce*/ 	.byte	0x06
	.zero		1


	//   ....[13]....
        /*01d0*/ 	.word	0x00000a00
        /*01d4*/ 	.word	0x000000ff
        /*01d8*/ 	.word	0x00000070
        /*01dc*/ 	.short	0x0100
        /*01de*/ 	.byte	0x06
	.zero		1


	//   ....[14]....
        /*01e0*/ 	.word	0x00000a10
        /*01e4*/ 	.word	0x000000ff
        /*01e8*/ 	.word	0x00000068
        /*01ec*/ 	.short	0x0100
        /*01ee*/ 	.byte	0x06
	.zero		1


	//   ....[15]....
        /*01f0*/ 	.word	0x00000a20
        /*01f4*/ 	.word	0x000000ff
        /*01f8*/ 	.word	0x00000078
        /*01fc*/ 	.short	0x0100
        /*01fe*/ 	.byte	0x06
	.zero		1


	//   ....[16]....
        /*0200*/ 	.word	0x00000b50
        /*0204*/ 	.word	0x000000ff
        /*0208*/ 	.word	0x00000080
        /*020c*/ 	.short	0x0100
        /*020e*/ 	.byte	0x04
	.zero		1


	//   ....[17]....
        /*0210*/ 	.word	0x00000b60
        /*0214*/ 	.word	0x000000ff
        /*0218*/ 	.word	0x000000a0
        /*021c*/ 	.short	0x0100
        /*021e*/ 	.byte	0x04
	.zero		1


	//   ....[18]....
        /*0220*/ 	.word	0x00000b70
        /*0224*/ 	.word	0x000000ff
        /*0228*/ 	.word	0x00000088
        /*022c*/ 	.short	0x0100
        /*022e*/ 	.byte	0x04
	.zero		1


	//   ....[19]....
        /*0230*/ 	.word	0x00000b80
        /*0234*/ 	.word	0x000000ff
        /*0238*/ 	.word	0x000000a8
        /*023c*/ 	.short	0x0100
        /*023e*/ 	.byte	0x04
	.zero		1


	//   ....[20]....
        /*0240*/ 	.word	0x00000b90
        /*0244*/ 	.word	0x000000ff
        /*0248*/ 	.word	0x00000090
        /*024c*/ 	.short	0x0100
        /*024e*/ 	.byte	0x04
	.zero		1


	//   ....[21]....
        /*0250*/ 	.word	0x00000ba0
        /*0254*/ 	.word	0x000000ff
        /*0258*/ 	.word	0x000000b0
        /*025c*/ 	.short	0x0100
        /*025e*/ 	.byte	0x04
	.zero		1


	//   ....[22]....
        /*0260*/ 	.word	0x00000bb0
        /*0264*/ 	.word	0x000000ff
        /*0268*/ 	.word	0x00000098
        /*026c*/ 	.short	0x0100
        /*026e*/ 	.byte	0x04
	.zero		1


	//   ....[23]....
        /*0270*/ 	.word	0x00000bc0
        /*0274*/ 	.word	0x000000ff
        /*0278*/ 	.word	0x000000b8
        /*027c*/ 	.short	0x0100
        /*027e*/ 	.byte	0x04
	.zero		1


	//   ....[24]....
        /*0280*/ 	.word	0x00000cb0
        /*0284*/ 	.word	0x000000ff
        /*0288*/ 	.word	0x000000c0
        /*028c*/ 	.short	0x0100
        /*028e*/ 	.byte	0x04
	.zero		1


	//   ....[25]....
        /*0290*/ 	.word	0x00000cc0
        /*0294*/ 	.word	0x000000ff
        /*0298*/ 	.word	0x000000d0
        /*029c*/ 	.short	0x0100
        /*029e*/ 	.byte	0x04
	.zero		1


	//   ....[26]....
        /*02a0*/ 	.word	0x00000cd0
        /*02a4*/ 	.word	0x000000ff
        /*02a8*/ 	.word	0x000000c8
        /*02ac*/ 	.short	0x0100
        /*02ae*/ 	.byte	0x04
	.zero		1


	//   ....[27]....
        /*02b0*/ 	.word	0x00000ce0
        /*02b4*/ 	.word	0x000000ff
        /*02b8*/ 	.word	0x000000d8
        /*02bc*/ 	.short	0x0100
        /*02be*/ 	.byte	0x04
	.zero		1


	//   ....[28]....
        /*02c0*/ 	.word	0x00001820
        /*02c4*/ 	.word	0x00000000
        /*02c8*/ 	.word	0x000000d0
        /*02cc*/ 	.short	0x010a
        /*02ce*/ 	.byte	0xff
	.zero		1


	//   ....[29]....
        /*02d0*/ 	.word	0x00001850
        /*02d4*/ 	.word	0x00000000
        /*02d8*/ 	.word	0x000000c0
        /*02dc*/ 	.short	0x0101
        /*02de*/ 	.byte	0xff
	.zero		1


	//   ....[30]....
        /*02e0*/ 	.word	0x00001920
        /*02e4*/ 	.word	0x000000ff
        /*02e8*/ 	.word	0x00000010
        /*02ec*/ 	.short	0x010a
        /*02ee*/ 	.byte	0x04
	.zero		1


	//   ....[31]....
        /*02f0*/ 	.word	0x000019a0
        /*02f4*/ 	.word	0x000000ff
        /*02f8*/ 	.word	0x00000010
        /*02fc*/ 	.short	0x010a
        /*02fe*/ 	.byte	0x39
	.zero		1


	//   ....[32]....
        /*0300*/ 	.word	0x00001ae0
        /*0304*/ 	.word	0x000000ff
        /*0308*/ 	.word	0x00000010
        /*030c*/ 	.short	0x010a
        /*030e*/ 	.byte	0x04
	.zero		1


	//   ....[33]....
        /*0310*/ 	.word	0x00001ec0
        /*0314*/ 	.word	0x000000ff
        /*0318*/ 	.word	0x00000058
        /*031c*/ 	.short	0x0101
        /*031e*/ 	.byte	0x15
	.zero		1


	//   ....[34]....
        /*0320*/ 	.word	0x00001ee0
        /*0324*/ 	.word	0x000000ff
        /*0328*/ 	.word	0x00000010
        /*032c*/ 	.short	0x010a
        /*032e*/ 	.byte	0x04
	.zero		1


	//   ....[35]....
        /*0330*/ 	.word	0x00001f60
        /*0334*/ 	.word	0x000000ff
        /*0338*/ 	.word	0x00000010
        /*033c*/ 	.short	0x010a
        /*033e*/ 	.byte	0x39
	.zero		1


	//   ....[36]....
        /*0340*/ 	.word	0x000020a0
        /*0344*/ 	.word	0x000000ff
        /*0348*/ 	.word	0x00000010
        /*034c*/ 	.short	0x010a
        /*034e*/ 	.byte	0x04
	.zero		1


	//   ....[37]....
        /*0350*/ 	.word	0x00002490
        /*0354*/ 	.word	0x00000003
        /*0358*/ 	.word	0x00000060
        /*035c*/ 	.short	0x010a
        /*035e*/ 	.byte	0xff
	.zero		1


	//   ....[38]....
        /*0360*/ 	.word	0x000025e0
        /*0364*/ 	.word	0x00000000
        /*0368*/ 	.word	0x00000000
        /*036c*/ 	.short	0x0101
        /*036e*/ 	.byte	0xff
	.zero		1


	//   ....[39]....
        /*0370*/ 	.word	0x00002ba0
        /*0374*/ 	.word	0x000000ff
        /*0378*/ 	.word	0x00000000
        /*037c*/ 	.short	0x010a
        /*037e*/ 	.byte	0x04
	.zero		1


	//   ....[40]....
        /*0380*/ 	.word	0x00002c40
        /*0384*/ 	.word	0x00000000
        /*0388*/ 	.word	0x00000000
        /*038c*/ 	.short	0x010a
        /*038e*/ 	.byte	0xff
	.zero		1


	//   ....[41]....
        /*0390*/ 	.word	0x00002d60
        /*0394*/ 	.word	0x00000002
        /*0398*/ 	.word	0x000000c0
        /*039c*/ 	.short	0x010a
        /*039e*/ 	.byte	0xff
	.zero		1


	//   ....[42]....
        /*03a0*/ 	.word	0x00002dd0
        /*03a4*/ 	.word	0x00000002
        /*03a8*/ 	.word	0x00000000
        /*03ac*/ 	.short	0x0101
        /*03ae*/ 	.byte	0xff
	.zero		1


	//   ....[43]....
        /*03b0*/ 	.word	0x00002df0
        /*03b4*/ 	.word	0x000000ff
        /*03b8*/ 	.word	0x00000070
        /*03bc*/ 	.short	0x010a
        /*03be*/ 	.byte	0x04
	.zero		1


	//   ....[44]....
        /*03c0*/ 	.word	0x00002f10
        /*03c4*/ 	.word	0x00000002
        /*03c8*/ 	.word	0x00000060
        /*03cc*/ 	.short	0x010a
        /*03ce*/ 	.byte	0xff
	.zero		1


	//   ....[45]....
        /*03d0*/ 	.word	0x00003010
        /*03d4*/ 	.word	0x00000002
        /*03d8*/ 	.word	0x00000000
        /*03dc*/ 	.short	0x0101
        /*03de*/ 	.byte	0xff
	.zero		1


	//   ....[46]....
        /*03e0*/ 	.word	0x000030a0
        /*03e4*/ 	.word	0x000000ff
        /*03e8*/ 	.word	0x00000070
        /*03ec*/ 	.short	0x0106
        /*03ee*/ 	.byte	0x04
	.zero		1


	//   ....[47]....
        /*03f0*/ 	.word	0x000030c0
        /*03f4*/ 	.word	0x000000ff
        /*03f8*/ 	.word	0x00000070
        /*03fc*/ 	.short	0x010a
        /*03fe*/ 	.byte	0x04
	.zero		1


	//   ....[48]....
        /*0400*/ 	.word	0x00003150
        /*0404*/ 	.word	0x000000ff
        /*0408*/ 	.word	0x00000070
        /*040c*/ 	.short	0x0106
        /*040e*/ 	.byte	0x07
	.zero		1


	//   ....[49]....
        /*0410*/ 	.word	0x00003190
        /*0414*/ 	.word	0x00000000
        /*0418*/ 	.word	0x00000070
        /*041c*/ 	.short	0x010a
        /*041e*/ 	.byte	0xff
	.zero		1


	//   ....[50]....
        /*0420*/ 	.word	0x000036d0
        /*0424*/ 	.word	0x00000000
        /*0428*/ 	.word	0x00000060
        /*042c*/ 	.short	0x010a
        /*042e*/ 	.byte	0xff
	.zero		1


	//   ....[51]....
        /*0430*/ 	.word	0x000037f0
        /*0434*/ 	.word	0x00000003
        /*0438*/ 	.word	0x00000000
        /*043c*/ 	.short	0x0101
        /*043e*/ 	.byte	0xff
	.zero		1


	//   ....[52]....
        /*0440*/ 	.word	0x00003800
        /*0444*/ 	.word	0x000000ff
        /*0448*/ 	.word	0x00000000
        /*044c*/ 	.short	0x010a
        /*044e*/ 	.byte	0x06
	.zero		1


	//   ....[53]....
        /*0450*/ 	.word	0x00003850
        /*0454*/ 	.word	0x000000ff
        /*0458*/ 	.word	0x000000a0
        /*045c*/ 	.short	0x010a
        /*045e*/ 	.byte	0x07
	.zero		1


	//   ....[54]....
        /*0460*/ 	.word	0x00003940
        /*0464*/ 	.word	0x000000ff
        /*0468*/ 	.word	0x00000000
        /*046c*/ 	.short	0x010a
        /*046e*/ 	.byte	0x07
	.zero		1


	//   ....[55]....
        /*0470*/ 	.word	0x00003aa0
        /*0474*/ 	.word	0x000000ff
        /*0478*/ 	.word	0x00000000
        /*047c*/ 	.short	0x010a
        /*047e*/ 	.byte	0x09
	.zero		1


	//   ....[56]....
        /*0480*/ 	.word	0x00004190
        /*0484*/ 	.word	0x000000ff
        /*0488*/ 	.word	0x00000000
        /*048c*/ 	.short	0x010a
        /*048e*/ 	.byte	0x04
	.zero		1


	//   ....[57]....
        /*0490*/ 	.word	0x00004220
        /*0494*/ 	.word	0x000000ff
        /*0498*/ 	.word	0x00000000
        /*049c*/ 	.short	0x010a
        /*049e*/ 	.byte	0x05
	.zero		1


	//   ....[58]....
        /*04a0*/ 	.word	0x000042b0
        /*04a4*/ 	.word	0x000000ff
        /*04a8*/ 	.word	0x00000000
        /*04ac*/ 	.short	0x010a
        /*04ae*/ 	.byte	0x05
	.zero		1


	//   ....[59]....
        /*04b0*/ 	.word	0x00004340
        /*04b4*/ 	.word	0x000000ff
        /*04b8*/ 	.word	0x00000000
        /*04bc*/ 	.short	0x010a
        /*04be*/ 	.byte	0x04
	.zero		1


	//   ....[60]....
        /*04c0*/ 	.word	0x00004860
        /*04c4*/ 	.word	0x00000008
        /*04c8*/ 	.word	0x00000060
        /*04cc*/ 	.short	0x010a
        /*04ce*/ 	.byte	0xff
	.zero		1


	//   ....[61]....
        /*04d0*/ 	.word	0x000049d0
        /*04d4*/ 	.word	0x00000000
        /*04d8*/ 	.word	0x00000000
        /*04dc*/ 	.short	0x0101
        /*04de*/ 	.byte	0xff
	.zero		1


	//   ....[62]....
        /*04e0*/ 	.word	0x00004eb0
        /*04e4*/ 	.word	0x000000ff
        /*04e8*/ 	.word	0x00000058
        /*04ec*/ 	.short	0x010a
        /*04ee*/ 	.byte	0x15
	.zero		1


	//   ....[63]....
        /*04f0*/ 	.word	0x00005040
        /*04f4*/ 	.word	0x000000ff
        /*04f8*/ 	.word	0x00000038
        /*04fc*/ 	.short	0x010a
        /*04fe*/ 	.byte	0x15
	.zero		1


	//   ....[64]....
        /*0500*/ 	.word	0x000051a0
        /*0504*/ 	.word	0x000000ff
        /*0508*/ 	.word	0x00000020
        /*050c*/ 	.short	0x010b
        /*050e*/ 	.byte	0x15
	.zero		1


	//   ....[65]....
        /*0510*/ 	.word	0x000051c0
        /*0514*/ 	.word	0x000000ff
        /*0518*/ 	.word	0x00000000
        /*051c*/ 	.short	0x0101
        /*051e*/ 	.byte	0x04
	.zero		1


	//   ....[66]....
        /*0520*/ 	.word	0x000051d0
        /*0524*/ 	.word	0x000000ff
        /*0528*/ 	.word	0x00000040
        /*052c*/ 	.short	0x010a
        /*052e*/ 	.byte	0x15
	.zero		1


	//   ....[67]....
        /*0530*/ 	.word	0x00005330
        /*0534*/ 	.word	0x000000ff
        /*0538*/ 	.word	0x00000028
        /*053c*/ 	.short	0x010b
        /*053e*/ 	.byte	0x15
	.zero		1


	//   ....[68]....
        /*0540*/ 	.word	0x00005350
        /*0544*/ 	.word	0x000000ff
        /*0548*/ 	.word	0x00000000
        /*054c*/ 	.short	0x0101
        /*054e*/ 	.byte	0x04
	.zero		1


	//   ....[69]....
        /*0550*/ 	.word	0x00005360
        /*0554*/ 	.word	0x000000ff
        /*0558*/ 	.word	0x00000048
        /*055c*/ 	.short	0x010a
        /*055e*/ 	.byte	0x15
	.zero		1


	//   ....[70]....
        /*0560*/ 	.word	0x00005560
        /*0564*/ 	.word	0x000000ff
        /*0568*/ 	.word	0x00000030
        /*056c*/ 	.short	0x010b
        /*056e*/ 	.byte	0x15
	.zero		1


	//   ....[71]....
        /*0570*/ 	.word	0x00005570
        /*0574*/ 	.word	0x000000ff
        /*0578*/ 	.word	0x00000000
        /*057c*/ 	.short	0x0101
        /*057e*/ 	.byte	0x28
	.zero		1


	//   ....[72]....
        /*0580*/ 	.word	0x000055a0
        /*0584*/ 	.word	0x000000ff
        /*0588*/ 	.word	0x00000038
        /*058c*/ 	.short	0x010a
        /*058e*/ 	.byte	0x15
	.zero		1


	//   ....[73]....
        /*0590*/ 	.word	0x000055c0
        /*0594*/ 	.word	0x000000ff
        /*0598*/ 	.word	0x00000040
        /*059c*/ 	.short	0x010a
        /*059e*/ 	.byte	0x15
	.zero		1


	//   ....[74]....
        /*05a0*/ 	.word	0x00005600
        /*05a4*/ 	.word	0x00000000
        /*05a8*/ 	.word	0x00000048
        /*05ac*/ 	.short	0x010a
        /*05ae*/ 	.byte	0xff
	.zero		1


	//   ....[75]....
        /*05b0*/ 	.word	0x00005930
        /*05b4*/ 	.word	0x00000008
        /*05b8*/ 	.word	0x00000060
        /*05bc*/ 	.short	0x010a
        /*05be*/ 	.byte	0xff
	.zero		1


	//   ....[76]....
        /*05c0*/ 	.word	0x00005ab0
        /*05c4*/ 	.word	0x00000000
        /*05c8*/ 	.word	0x00000000
        /*05cc*/ 	.short	0x0101
        /*05ce*/ 	.byte	0xff
	.zero		1


	//   ....[77]....
        /*05d0*/ 	.word	0x000065d0
        /*05d4*/ 	.word	0x000000ff
        /*05d8*/ 	.word	0x00000020
        /*05dc*/ 	.short	0x010a
        /*05de*/ 	.byte	0x2b
	.zero		1


	//   ....[78]....
        /*05e0*/ 	.word	0x00006610
        /*05e4*/ 	.word	0x0000001a
        /*05e8*/ 	.word	0x00000080
        /*05ec*/ 	.short	0x010a
        /*05ee*/ 	.byte	0xff
	.zero		1


	//   ....[79]....
        /*05f0*/ 	.word	0x00006710
        /*05f4*/ 	.word	0x000000ff
        /*05f8*/ 	.word	0x00000020
        /*05fc*/ 	.short	0x010a
        /*05fe*/ 	.byte	0x2b
	.zero		1


	//   ....[80]....
        /*0600*/ 	.word	0x000067f0
        /*0604*/ 	.word	0x0000001a
        /*0608*/ 	.word	0x00000080
        /*060c*/ 	.short	0x010a
        /*060e*/ 	.byte	0xff
	.zero		1


	//   ....[81]....
        /*0610*/ 	.word	0x00006f30
        /*0614*/ 	.word	0x00000000
        /*0618*/ 	.word	0x00000000
        /*061c*/ 	.short	0x0101
        /*061e*/ 	.byte	0xff
	.zero		1


	//   ....[82]....
        /*0620*/ 	.word	0x00006f40
        /*0624*/ 	.word	0x00000003
        /*0628*/ 	.word	0x00000020
        /*062c*/ 	.short	0x010a
        /*062e*/ 	.byte	0xff
	.zero		1


	//   ....[83]....
        /*0630*/ 	.word	0x00007000
        /*0634*/ 	.word	0x00000003
        /*0638*/ 	.word	0x00000020
        /*063c*/ 	.short	0x010a
        /*063e*/ 	.byte	0xff
	.zero		1


	//   ....[84]....
        /*0640*/ 	.word	0x000077e0
        /*0644*/ 	.word	0x00000000
        /*0648*/ 	.word	0x00000000
        /*064c*/ 	.short	0x0101
        /*064e*/ 	.byte	0xff
	.zero		1


	//   ....[85]....
        /*0650*/ 	.word	0x000077f0
        /*0654*/ 	.word	0x00000005
        /*0658*/ 	.word	0x00000020
        /*065c*/ 	.short	0x010a
        /*065e*/ 	.byte	0xff
	.zero		1


	//   ....[86]....
        /*0660*/ 	.word	0x000078b0
        /*0664*/ 	.word	0x00000005
        /*0668*/ 	.word	0x00000020
        /*066c*/ 	.short	0x010a
        /*066e*/ 	.byte	0xff
	.zero		1


	//   ....[87]....
        /*0670*/ 	.word	0x00007c50
        /*0674*/ 	.word	0x000000ff
        /*0678*/ 	.word	0x00000000
        /*067c*/ 	.short	0x0101
        /*067e*/ 	.byte	0x04
	.zero		1


	//   ....[88]....
        /*0680*/ 	.word	0x000080e0
        /*0684*/ 	.word	0x00000000
        /*0688*/ 	.word	0x00000000
        /*068c*/ 	.short	0x0101
        /*068e*/ 	.byte	0xff
	.zero		1


	//   ....[89]....
        /*0690*/ 	.word	0x00008380
        /*0694*/ 	.word	0x000000ff
        /*0698*/ 	.word	0x00000000
        /*069c*/ 	.short	0x0101
        /*069e*/ 	.byte	0x04
	.zero		1


	//   ....[90]....
        /*06a0*/ 	.word	0x000083a0
        /*06a4*/ 	.word	0x00000000
        /*06a8*/ 	.word	0x000000d0
        /*06ac*/ 	.short	0x010a
        /*06ae*/ 	.byte	0xff
	.zero		1


	//   ....[91]....
        /*06b0*/ 	.word	0x00008400
        /*06b4*/ 	.word	0x00000000
        /*06b8*/ 	.word	0x00000010
        /*06bc*/ 	.short	0x010a
        /*06be*/ 	.byte	0xff
	.zero		1


	//   ....[92]....
        /*06c0*/ 	.word	0x00008460
        /*06c4*/ 	.word	0x00000000
        /*06c8*/ 	.word	0x00000010
        /*06cc*/ 	.short	0x010a
        /*06ce*/ 	.byte	0xff
	.zero		1


	//   ....[93]....
        /*06d0*/ 	.word	0x000084b0
        /*06d4*/ 	.word	0x00000003
        /*06d8*/ 	.word	0x00000060
        /*06dc*/ 	.short	0x010a
        /*06de*/ 	.byte	0xff
	.zero		1


	//   ....[94]....
        /*06e0*/ 	.word	0x00008510
        /*06e4*/ 	.word	0x00000000
        /*06e8*/ 	.word	0x00000000
        /*06ec*/ 	.short	0x010a
        /*06ee*/ 	.byte	0xff
	.zero		1


	//   ....[95]....
        /*06f0*/ 	.word	0x00008560
        /*06f4*/ 	.word	0x00000002
        /*06f8*/ 	.word	0x000000c0
        /*06fc*/ 	.short	0x010a
        /*06fe*/ 	.byte	0xff
	.zero		1


	//   ....[96]....
        /*0700*/ 	.word	0x000085c0
        /*0704*/ 	.word	0x00000002
        /*0708*/ 	.word	0x00000070
        /*070c*/ 	.short	0x010a
        /*070e*/ 	.byte	0xff
	.zero		1


	//   ....[97]....
        /*0710*/ 	.word	0x00008610
        /*0714*/ 	.word	0x00000002
        /*0718*/ 	.word	0x00000060
        /*071c*/ 	.short	0x010a
        /*071e*/ 	.byte	0xff
	.zero		1


	//   ....[98]....
        /*0720*/ 	.word	0x00008670
        /*0724*/ 	.word	0x00000000
        /*0728*/ 	.word	0x00000070
        /*072c*/ 	.short	0x010a
        /*072e*/ 	.byte	0xff
	.zero		1


	//   ....[99]....
        /*0730*/ 	.word	0x000086c0
        /*0734*/ 	.word	0x00000000
        /*0738*/ 	.word	0x00000060
        /*073c*/ 	.short	0x010a
        /*073e*/ 	.byte	0xff
	.zero		1


	//   ....[100]....
        /*0740*/ 	.word	0x00008730
        /*0744*/ 	.word	0x00000002
        /*0748*/ 	.word	0x000000a0
        /*074c*/ 	.short	0x010a
        /*074e*/ 	.byte	0xff
	.zero		1


	//   ....[101]....
        /*0750*/ 	.word	0x00008790
        /*0754*/ 	.word	0x00000000
        /*0758*/ 	.word	0x00000000
        /*075c*/ 	.short	0x010a
        /*075e*/ 	.byte	0xff
	.zero		1


	//   ....[102]....
        /*0760*/ 	.word	0x000087f0
        /*0764*/ 	.word	0x00000000
        /*0768*/ 	.word	0x00000000
        /*076c*/ 	.short	0x010a
        /*076e*/ 	.byte	0xff
	.zero		1


	//   ....[103]....
        /*0770*/ 	.word	0x00008850
        /*0774*/ 	.word	0x00000000
        /*0778*/ 	.word	0x00000000
        /*077c*/ 	.short	0x010a
        /*077e*/ 	.byte	0xff
	.zero		1


	//   ....[104]....
        /*0780*/ 	.word	0x000088b0
        /*0784*/ 	.word	0x00000000
        /*0788*/ 	.word	0x00000000
        /*078c*/ 	.short	0x010a
        /*078e*/ 	.byte	0xff
	.zero		1


	//   ....[105]....
        /*0790*/ 	.word	0x00008910
        /*0794*/ 	.word	0x00000000
        /*0798*/ 	.word	0x00000000
        /*079c*/ 	.short	0x010a
        /*079e*/ 	.byte	0xff
	.zero		1


	//   ....[106]....
        /*07a0*/ 	.word	0x00008960
        /*07a4*/ 	.word	0x00000008
        /*07a8*/ 	.word	0x00000060
        /*07ac*/ 	.short	0x010a
        /*07ae*/ 	.byte	0xff
	.zero		1


	//   ....[107]....
        /*07b0*/ 	.word	0x000089c0
        /*07b4*/ 	.word	0x00000000
        /*07b8*/ 	.word	0x00000058
        /*07bc*/ 	.short	0x010a
        /*07be*/ 	.byte	0xff
	.zero		1


	//   ....[108]....
        /*07c0*/ 	.word	0x00008a20
        /*07c4*/ 	.word	0x00000000
        /*07c8*/ 	.word	0x00000038
        /*07cc*/ 	.short	0x010a
        /*07ce*/ 	.byte	0xff
	.zero		1


	//   ....[109]....
        /*07d0*/ 	.word	0x00008a80
        /*07d4*/ 	.word	0x00000000
        /*07d8*/ 	.word	0x00000040
        /*07dc*/ 	.short	0x010a
        /*07de*/ 	.byte	0xff
	.zero		1


	//   ....[110]....
        /*07e0*/ 	.word	0x00008ae0
        /*07e4*/ 	.word	0x00000000
        /*07e8*/ 	.word	0x00000048
        /*07ec*/ 	.short	0x010a
        /*07ee*/ 	.byte	0xff
	.zero		1


	//   ....[111]....
        /*07f0*/ 	.word	0x00008b40
        /*07f4*/ 	.word	0x00000000
        /*07f8*/ 	.word	0x00000038
        /*07fc*/ 	.short	0x010a
        /*07fe*/ 	.byte	0xff
	.zero		1


	//   ....[112]....
        /*0800*/ 	.word	0x00008ba0
        /*0804*/ 	.word	0x00000000
        /*0808*/ 	.word	0x00000040
        /*080c*/ 	.short	0x010a
        /*080e*/ 	.byte	0xff
	.zero		1


	//   ....[113]....
        /*0810*/ 	.word	0x00008bf0
        /*0814*/ 	.word	0x00000008
        /*0818*/ 	.word	0x00000060
        /*081c*/ 	.short	0x010a
        /*081e*/ 	.byte	0xff
	.zero		1


	//   ....[114]....
        /*0820*/ 	.word	0x00008c50
        /*0824*/ 	.word	0x00000000
        /*0828*/ 	.word	0x00000020
        /*082c*/ 	.short	0x010a
        /*082e*/ 	.byte	0xff
	.zero		1


	//   ....[115]....
        /*0830*/ 	.word	0x00008ca0
        /*0834*/ 	.word	0x0000001a
        /*0838*/ 	.word	0x00000080
        /*083c*/ 	.short	0x010a
        /*083e*/ 	.byte	0xff
	.zero		1


	//   ....[116]....
        /*0840*/ 	.word	0x00008cf0
        /*0844*/ 	.word	0x00000003
        /*0848*/ 	.word	0x00000020
        /*084c*/ 	.short	0x010a
        /*084e*/ 	.byte	0xff
	.zero		1


	//   ....[117]....
        /*0850*/ 	.word	0x00008d40
        /*0854*/ 	.word	0x00000005
        /*0858*/ 	.word	0x00000020
        /*085c*/ 	.short	0x010a
        /*085e*/ 	.byte	0xff
	.zero		1


	//----- nvinfo : EIATTR_NUM_MBARRIERS
	.align		4
.L_47:
        /*0860*/ 	.byte	0x03, 0x38
        /*0862*/ 	.short	0x001c


	//----- nvinfo : EIATTR_EXIT_INSTR_OFFSETS
	.align		4
        /*0864*/ 	.byte	0x04, 0x1c
        /*0866*/ 	.short	(.L_49 - .L_48)


	//   ....[0]....
.L_48:
        /*0868*/ 	.word	0x00002c70


	//   ....[1]....
        /*086c*/ 	.word	0x00003160


	//   ....[2]....
        /*0870*/ 	.word	0x000031c0


	//   ....[3]....
        /*0874*/ 	.word	0x000045b0


	//   ....[4]....
        /*0878*/ 	.word	0x00005630


	//   ....[5]....
        /*087c*/ 	.word	0x00005670


	//   ....[6]....
        /*0880*/ 	.word	0x00008270


	//   ....[7]....
        /*0884*/ 	.word	0x000082f0


	//   ....[8]....
        /*0888*/ 	.word	0x00008320


	//   ....[9]....
        /*088c*/ 	.word	0x00008390


	//----- nvinfo : EIATTR_MAX_THREADS
	.align		4
.L_49:
        /*0890*/ 	.byte	0x04, 0x05
        /*0892*/ 	.short	(.L_51 - .L_50)
.L_50:
        /*0894*/ 	.word	0x00000100
        /*0898*/ 	.word	0x00000001
        /*089c*/ 	.word	0x00000001


	//----- nvinfo : EIATTR_CRS_STACK_SIZE
	.align		4
.L_51:
        /*08a0*/ 	.byte	0x04, 0x1e
        /*08a2*/ 	.short	(.L_53 - .L_52)
.L_52:
        /*08a4*/ 	.word	0x00000000


	//----- nvinfo : EIATTR_CBANK_PARAM_SIZE
	.align		4
.L_53:
        /*08a8*/ 	.byte	0x03, 0x19
        /*08aa*/ 	.short	0x0800


	//----- nvinfo : EIATTR_PARAM_CBANK
	.align		4
        /*08ac*/ 	.byte	0x04, 0x0a
        /*08ae*/ 	.short	(.L_55 - .L_54)
	.align		4
.L_54:
        /*08b0*/ 	.word	index@(.nv.constant0._ZN7cutlass13device_kernelINS_4gemm6kernel13GemmUniversalIN4cute5tupleIJiiiiEEENS1_10collective13CollectiveMmaINS1_35MainloopSm100TmaUmmaWarpSpecializedILi2ELi2ELi4ENS5_IJNS4_1CILi2EEENSA_ILi1EEESC_EEEEENS5_IJNSA_ILi64EEENSA_ILi96EEENSA_ILi256EEEEEENS_6half_tENS5_IJlSC_lEEESJ_SK_NS4_8TiledMMAINS4_8MMA_AtomIJNS4_20SM100_MMA_F16BF16_SSISJ_SJ_fLi64ELi96ELNS4_4UMMA5MajorE0ELSP_0ELNSO_7ScaleInE0ELSQ_0EEEEEENS4_6LayoutINS5_IJSC_SC_SC_EEENS5_IJNSA_ILi0EEESV_SV_EEEEENS5_IJNS4_10UnderscoreESY_SY_EEEEENS4_13SM90_TMA_LOADENS4_14ComposedLayoutINS4_7SwizzleILi3ELi4ELi3EEENS4_18smem_ptr_flag_bitsILi16EEENST_INS5_IJNSA_ILi8EEESF_EEENS5_IJSF_SC_EEEEEEEvNS4_8identityENS4_23SM90_TMA_LOAD_MULTICASTES1B_vS1C_EENS_8epilogue10collective18CollectiveEpilogueINS1F_23Sm100TmaWarpSpecializedILi3ELi2ELi16ELb1ELb0EEEJSI_NS5_IJNST_ISF_SC_EENST_INSA_ILi32EEESC_EEEEESJ_SK_SJ_SK_NS1F_6fusion15FusionCallbacksIS1J_NS1O_17LinearCombinationISJ_fSJ_fLNS_15FloatRoundStyleE2EEESI_S1N_JEEENS4_5SM1004TMEM4LOAD26SM100_TMEM_LOAD_16dp256b4xES11_NS12_INS13_ILi2ELi4ELi3EEES16_NST_INS5_IJS17_S1L_EEENS5_IJS1L_SC_EEEEEEENS4_17SM75_U32x4_LDSM_NENS4_14SM90_TMA_STOREES22_NS4_17SM90_U32x4_STSM_NENS4_39AutoVectorizingCopyWithAssumedAlignmentILi128EEEEEEvvEEEEvNT_6ParamsE)
        /*08b4*/ 	.short	0x0380
        /*08b6*/ 	.short	0x0800


	//----- nvinfo : EIATTR_SW_WAR
	.align		4
.L_55:
        /*08b8*/ 	.byte	0x04, 0x36
        /*08ba*/ 	.short	(.L_57 - .L_56)
.L_56:
        /*08bc*/ 	.word	0x00000008
.L_57:


//--------------------- .nv.callgraph             --------------------------
	.section	.nv.callgraph,"",@"SHT_CUDA_CALLGRAPH"
	.align	4
	.sectionentsize	8
	.align		4
        /*0000*/ 	.word	0x00000000
	.align		4
        /*0004*/ 	.word	0xffffffff
	.align		4
        /*0008*/ 	.word	index@(_ZN7cutlass13device_kernelINS_4gemm6kernel13GemmUniversalIN4cute5tupleIJiiiiEEENS1_10collective13CollectiveMmaINS1_35MainloopSm100TmaUmmaWarpSpecializedILi2ELi2ELi4ENS5_IJNS4_1CILi2EEENSA_ILi1EEESC_EEEEENS5_IJNSA_ILi64EEENSA_ILi96EEENSA_ILi256EEEEEENS_6half_tENS5_IJlSC_lEEESJ_SK_NS4_8TiledMMAINS4_8MMA_AtomIJNS4_20SM100_MMA_F16BF16_SSISJ_SJ_fLi64ELi96ELNS4_4UMMA5MajorE0ELSP_0ELNSO_7ScaleInE0ELSQ_0EEEEEENS4_6LayoutINS5_IJSC_SC_SC_EEENS5_IJNSA_ILi0EEESV_SV_EEEEENS5_IJNS4_10UnderscoreESY_SY_EEEEENS4_13SM90_TMA_LOADENS4_14ComposedLayoutINS4_7SwizzleILi3ELi4ELi3EEENS4_18smem_ptr_flag_bitsILi16EEENST_INS5_IJNSA_ILi8EEESF_EEENS5_IJSF_SC_EEEEEEEvNS4_8identityENS4_23SM90_TMA_LOAD_MULTICASTES1B_vS1C_EENS_8epilogue10collective18CollectiveEpilogueINS1F_23Sm100TmaWarpSpecializedILi3ELi2ELi16ELb1ELb0EEEJSI_NS5_IJNST_ISF_SC_EENST_INSA_ILi32EEESC_EEEEESJ_SK_SJ_SK_NS1F_6fusion15FusionCallbacksIS1J_NS1O_17LinearCombinationISJ_fSJ_fLNS_15FloatRoundStyleE2EEESI_S1N_JEEENS4_5SM1004TMEM4LOAD26SM100_TMEM_LOAD_16dp256b4xES11_NS12_INS13_ILi2ELi4ELi3EEES16_NST_INS5_IJS17_S1L_EEENS5_IJS1L_SC_EEEEEEENS4_17SM75_U32x4_LDSM_NENS4_14SM90_TMA_STOREES22_NS4_17SM90_U32x4_STSM_NENS4_39AutoVectorizingCopyWithAssumedAlignmentILi128EEEEEEvvEEEEvNT_6ParamsE)
	.align		4
        /*000c*/ 	.word	index@(__assertfail)
	.align		4
        /*0010*/ 	.word	0x00000000
	.align		4
        /*0014*/ 	.word	0xfffffffe
	.align		4
        /*0018*/ 	.word	0x00000000
	.align		4
        /*001c*/ 	.word	0xfffffffd
	.align		4
        /*0020*/ 	.word	0x00000000
	.align		4
        /*0024*/ 	.word	0xfffffffc


//--------------------- .nv.constant4             --------------------------
	.section	.nv.constant4,"a",@progbits
	.align	8
	.align		8
.nv.constant4:
        /*0000*/ 	.dword	__assertfail
	.align		8
        /*0008*/ 	.dword	__unnamed_1
	.align		8
        /*0010*/ 	.dword	__unnamed_2
	.align		8
        /*0018*/ 	.dword	_ZN40_INTERNAL_12b7a0ca_4_k_cu_e38f2af8_158254cuda3std3__45__cpo5beginE
	.align		8
        /*0020*/ 	.dword	_ZN40_INTERNAL_12b7a0ca_4_k_cu_e38f2af8_158254cuda3std3__45__cpo3endE
	.align		8
        /*0028*/ 	.dword	_ZN40_INTERNAL_12b7a0ca_4_k_cu_e38f2af8_158254cuda3std3__45__cpo6cbeginE
	.align		8
        /*0030*/ 	.dword	_ZN40_INTERNAL_12b7a0ca_4_k_cu_e38f2af8_158254cuda3std3__45__cpo4cendE
	.align		8
        /*0038*/ 	.dword	_ZN40_INTERNAL_12b7a0ca_4_k_cu_e38f2af8_158254cuda3std3__442_GLOBAL__N__12b7a0ca_4_k_cu_e38f2af8_158256ignoreE
	.align		8
        /*0040*/ 	.dword	_ZN40_INTERNAL_12b7a0ca_4_k_cu_e38f2af8_158254cuda3std3__419piecewise_constructE
	.align		8
        /*0048*/ 	.dword	_ZN40_INTERNAL_12b7a0ca_4_k_cu_e38f2af8_158254cuda3std3__48in_placeE
	.align		8
        /*0050*/ 	.dword	_ZN40_INTERNAL_12b7a0ca_4_k_cu_e38f2af8_158254cuda3std6ranges3__45__cpo4swapE
	.align		8
        /*0058*/ 	.dword	_ZN40_INTERNAL_12b7a0ca_4_k_cu_e38f2af8_158254cuda3std6ranges3__45__cpo9iter_moveE
	.align		8
        /*0060*/ 	.dword	_ZN40_INTERNAL_12b7a0ca_4_k_cu_e38f2af8_158254cute7productE
	.align		8
        /*0068*/ 	.dword	_ZN40_INTERNAL_12b7a0ca_4_k_cu_e38f2af8_158254cute1_E
	.align		8
        /*0070*/ 	.dword	$str$25
	.align		8
        /*0078*/ 	.dword	$str$26
	.align		8
        /*0080*/ 	.dword	$str$27
	.align		8
        /*0088*/ 	.dword	$str$28


//--------------------- .text._ZN7cutlass13device_kernelINS_4gemm6kernel13GemmUniversalIN4cute5tupleIJiiiiEEENS1_10collective13CollectiveMmaINS1_35MainloopSm100TmaUmmaWarpSpecializedILi2ELi2ELi4ENS5_IJNS4_1CILi2EEENSA_ILi1EEESC_EEEEENS5_IJNSA_ILi64EEENSA_ILi96EEENSA_ILi256EEEEEENS_6half_tENS5_IJlSC_lEEESJ_SK_NS4_8TiledMMAINS4_8MMA_AtomIJNS4_20SM100_MMA_F16BF16_SSISJ_SJ_fLi64ELi96ELNS4_4UMMA5MajorE0ELSP_0ELNSO_7ScaleInE0ELSQ_0EEEEEENS4_6LayoutINS5_IJSC_SC_SC_EEENS5_IJNSA_ILi0EEESV_SV_EEEEENS5_IJNS4_10UnderscoreESY_SY_EEEEENS4_13SM90_TMA_LOADENS4_14ComposedLayoutINS4_7SwizzleILi3ELi4ELi3EEENS4_18smem_ptr_flag_bitsILi16EEENST_INS5_IJNSA_ILi8EEESF_EEENS5_IJSF_SC_EEEEEEEvNS4_8identityENS4_23SM90_TMA_LOAD_MULTICASTES1B_vS1C_EENS_8epilogue10collective18CollectiveEpilogueINS1F_23Sm100TmaWarpSpecializedILi3ELi2ELi16ELb1ELb0EEEJSI_NS5_IJNST_ISF_SC_EENST_INSA_ILi32EEESC_EEEEESJ_SK_SJ_SK_NS1F_6fusion15FusionCallbacksIS1J_NS1O_17LinearCombinationISJ_fSJ_fLNS_15FloatRoundStyleE2EEESI_S1N_JEEENS4_5SM1004TMEM4LOAD26SM100_TMEM_LOAD_16dp256b4xES11_NS12_INS13_ILi2ELi4ELi3EEES16_NST_INS5_IJS17_S1L_EEENS5_IJS1L_SC_EEEEEEENS4_17SM75_U32x4_LDSM_NENS4_14SM90_TMA_STOREES22_NS4_17SM90_U32x4_STSM_NENS4_39AutoVectorizingCopyWithAssumedAlignmentILi128EEEEEEvvEEEEvNT_6ParamsE --------------------------
	.section	.text._ZN7cutlass13device_kernelINS_4gemm6kernel13GemmUniversalIN4cute5tupleIJiiiiEEENS1_10collective13CollectiveMmaINS1_35MainloopSm100TmaUmmaWarpSpecializedILi2ELi2ELi4ENS5_IJNS4_1CILi2EEENSA_ILi1EEESC_EEEEENS5_IJNSA_ILi64EEENSA_ILi96EEENSA_ILi256EEEEEENS_6half_tENS5_IJlSC_lEEESJ_SK_NS4_8TiledMMAINS4_8MMA_AtomIJNS4_20SM100_MMA_F16BF16_SSISJ_SJ_fLi64ELi96ELNS4_4UMMA5MajorE0ELSP_0ELNSO_7ScaleInE0ELSQ_0EEEEEENS4_6LayoutINS5_IJSC_SC_SC_EEENS5_IJNSA_ILi0EEESV_SV_EEEEENS5_IJNS4_10UnderscoreESY_SY_EEEEENS4_13SM90_TMA_LOADENS4_14ComposedLayoutINS4_7SwizzleILi3ELi4ELi3EEENS4_18smem_ptr_flag_bitsILi16EEENST_INS5_IJNSA_ILi8EEESF_EEENS5_IJSF_SC_EEEEEEEvNS4_8identityENS4_23SM90_TMA_LOAD_MULTICASTES1B_vS1C_EENS_8epilogue10collective18CollectiveEpilogueINS1F_23Sm100TmaWarpSpecializedILi3ELi2ELi16ELb1ELb0EEEJSI_NS5_IJNST_ISF_SC_EENST_INSA_ILi32EEESC_EEEEESJ_SK_SJ_SK_NS1F_6fusion15FusionCallbacksIS1J_NS1O_17LinearCombinationISJ_fSJ_fLNS_15FloatRoundStyleE2EEESI_S1N_JEEENS4_5SM1004TMEM4LOAD26SM100_TMEM_LOAD_16dp256b4xES11_NS12_INS13_ILi2ELi4ELi3EEES16_NST_INS5_IJS17_S1L_EEENS5_IJS1L_SC_EEEEEEENS4_17SM75_U32x4_LDSM_NENS4_14SM90_TMA_STOREES22_NS4_17SM90_U32x4_STSM_NENS4_39AutoVectorizingCopyWithAssumedAlignmentILi128EEEEEEvvEEEEvNT_6ParamsE,"ax",@progbits
	.align	128
.text._ZN7cutlass13device_kernelINS_4gemm6kernel13GemmUniversalIN4cute5tupleIJiiiiEEENS1_10collective13CollectiveMmaINS1_35MainloopSm100TmaUmmaWarpSpecializedILi2ELi2ELi4ENS5_IJNS4_1CILi2EEENSA_ILi1EEESC_EEEEENS5_IJNSA_ILi64EEENSA_ILi96EEENSA_ILi256EEEEEENS_6half_tENS5_IJlSC_lEEESJ_SK_NS4_8TiledMMAINS4_8MMA_AtomIJNS4_20SM100_MMA_F16BF16_SSISJ_SJ_fLi64ELi96ELNS4_4UMMA5MajorE0ELSP_0ELNSO_7ScaleInE0ELSQ_0EEEEEENS4_6LayoutINS5_IJSC_SC_SC_EEENS5_IJNSA_ILi0EEESV_SV_EEEEENS5_IJNS4_10UnderscoreESY_SY_EEEEENS4_13SM90_TMA_LOADENS4_14ComposedLayoutINS4_7SwizzleILi3ELi4ELi3EEENS4_18smem_ptr_flag_bitsILi16EEENST_INS5_IJNSA_ILi8EEESF_EEENS5_IJSF_SC_EEEEEEEvNS4_8identityENS4_23SM90_TMA_LOAD_MULTICASTES1B_vS1C_EENS_8epilogue10collective18CollectiveEpilogueINS1F_23Sm100TmaWarpSpecializedILi3ELi2ELi16ELb1ELb0EEEJSI_NS5_IJNST_ISF_SC_EENST_INSA_ILi32EEESC_EEEEESJ_SK_SJ_SK_NS1F_6fusion15FusionCallbacksIS1J_NS1O_17LinearCombinationISJ_fSJ_fLNS_15FloatRoundStyleE2EEESI_S1N_JEEENS4_5SM1004TMEM4LOAD26SM100_TMEM_LOAD_16dp256b4xES11_NS12_INS13_ILi2ELi4ELi3EEES16_NST_INS5_IJS17_S1L_EEENS5_IJS1L_SC_EEEEEEENS4_17SM75_U32x4_LDSM_NENS4_14SM90_TMA_STOREES22_NS4_17SM90_U32x4_STSM_NENS4_39AutoVectorizingCopyWithAssumedAlignmentILi128EEEEEEvvEEEEvNT_6ParamsE:
        .type           _ZN7cutlass13device_kernelINS_4gemm6kernel13GemmUniversalIN4cute5tupleIJiiiiEEENS1_10collective13CollectiveMmaINS1_35MainloopSm100TmaUmmaWarpSpecializedILi2ELi2ELi4ENS5_IJNS4_1CILi2EEENSA_ILi1EEESC_EEEEENS5_IJNSA_ILi64EEENSA_ILi96EEENSA_ILi256EEEEEENS_6half_tENS5_IJlSC_lEEESJ_SK_NS4_8TiledMMAINS4_8MMA_AtomIJNS4_20SM100_MMA_F16BF16_SSISJ_SJ_fLi64ELi96ELNS4_4UMMA5MajorE0ELSP_0ELNSO_7ScaleInE0ELSQ_0EEEEEENS4_6LayoutINS5_IJSC_SC_SC_EEENS5_IJNSA_ILi0EEESV_SV_EEEEENS5_IJNS4_10UnderscoreESY_SY_EEEEENS4_13SM90_TMA_LOADENS4_14ComposedLayoutINS4_7SwizzleILi3ELi4ELi3EEENS4_18smem_ptr_flag_bitsILi16EEENST_INS5_IJNSA_ILi8EEESF_EEENS5_IJSF_SC_EEEEEEEvNS4_8identityENS4_23SM90_TMA_LOAD_MULTICASTES1B_vS1C_EENS_8epilogue10collective18CollectiveEpilogueINS1F_23Sm100TmaWarpSpecializedILi3ELi2ELi16ELb1ELb0EEEJSI_NS5_IJNST_ISF_SC_EENST_INSA_ILi32EEESC_EEEEESJ_SK_SJ_SK_NS1F_6fusion15FusionCallbacksIS1J_NS1O_17LinearCombinationISJ_fSJ_fLNS_15FloatRoundStyleE2EEESI_S1N_JEEENS4_5SM1004TMEM4LOAD26SM100_TMEM_LOAD_16dp256b4xES11_NS12_INS13_ILi2ELi4ELi3EEES16_NST_INS5_IJS17_S1L_EEENS5_IJS1L_SC_EEEEEEENS4_17SM75_U32x4_LDSM_NENS4_14SM90_TMA_STOREES22_NS4_17SM90_U32x4_STSM_NENS4_39AutoVectorizingCopyWithAssumedAlignmentILi128EEEEEEvvEEEEvNT_6ParamsE,@function
        .size           _ZN7cutlass13device_kernelINS_4gemm6kernel13GemmUniversalIN4cute5tupleIJiiiiEEENS1_10collective13CollectiveMmaINS1_35MainloopSm100TmaUmmaWarpSpecializedILi2ELi2ELi4ENS5_IJNS4_1CILi2EEENSA_ILi1EEESC_EEEEENS5_IJNSA_ILi64EEENSA_ILi96EEENSA_ILi256EEEEEENS_6half_tENS5_IJlSC_lEEESJ_SK_NS4_8TiledMMAINS4_8MMA_AtomIJNS4_20SM100_MMA_F16BF16_SSISJ_SJ_fLi64ELi96ELNS4_4UMMA5MajorE0ELSP_0ELNSO_7ScaleInE0ELSQ_0EEEEEENS4_6LayoutINS5_IJSC_SC_SC_EEENS5_IJNSA_ILi0EEESV_SV_EEEEENS5_IJNS4_10UnderscoreESY_SY_EEEEENS4_13SM90_TMA_LOADENS4_14ComposedLayoutINS4_7SwizzleILi3ELi4ELi3EEENS4_18smem_ptr_flag_bitsILi16EEENST_INS5_IJNSA_ILi8EEESF_EEENS5_IJSF_SC_EEEEEEEvNS4_8identityENS4_23SM90_TMA_LOAD_MULTICASTES1B_vS1C_EENS_8epilogue10collective18CollectiveEpilogueINS1F_23Sm100TmaWarpSpecializedILi3ELi2ELi16ELb1ELb0EEEJSI_NS5_IJNST_ISF_SC_EENST_INSA_ILi32EEESC_EEEEESJ_SK_SJ_SK_NS1F_6fusion15FusionCallbacksIS1J_NS1O_17LinearCombinationISJ_fSJ_fLNS_15FloatRoundStyleE2EEESI_S1N_JEEENS4_5SM1004TMEM4LOAD26SM100_TMEM_LOAD_16dp256b4xES11_NS12_INS13_ILi2ELi4ELi3EEES16_NST_INS5_IJS17_S1L_EEENS5_IJS1L_SC_EEEEEEENS4_17SM75_U32x4_LDSM_NENS4_14SM90_TMA_STOREES22_NS4_17SM90_U32x4_STSM_NENS4_39AutoVectorizingCopyWithAssumedAlignmentILi128EEEEEEvvEEEEvNT_6ParamsE,(.L_x_168 - _ZN7cutlass13device_kernelINS_4gemm6kernel13GemmUniversalIN4cute5tupleIJiiiiEEENS1_10collective13CollectiveMmaINS1_35MainloopSm100TmaUmmaWarpSpecializedILi2ELi2ELi4ENS5_IJNS4_1CILi2EEENSA_ILi1EEESC_EEEEENS5_IJNSA_ILi64EEENSA_ILi96EEENSA_ILi256EEEEEENS_6half_tENS5_IJlSC_lEEESJ_SK_NS4_8TiledMMAINS4_8MMA_AtomIJNS4_20SM100_MMA_F16BF16_SSISJ_SJ_fLi64ELi96ELNS4_4UMMA5MajorE0ELSP_0ELNSO_7ScaleInE0ELSQ_0EEEEEENS4_6LayoutINS5_IJSC_SC_SC_EEENS5_IJNSA_ILi0EEESV_SV_EEEEENS5_IJNS4_10UnderscoreESY_SY_EEEEENS4_13SM90_TMA_LOADENS4_14ComposedLayoutINS4_7SwizzleILi3ELi4ELi3EEENS4_18smem_ptr_flag_bitsILi16EEENST_INS5_IJNSA_ILi8EEESF_EEENS5_IJSF_SC_EEEEEEEvNS4_8identityENS4_23SM90_TMA_LOAD_MULTICASTES1B_vS1C_EENS_8epilogue10collective18CollectiveEpilogueINS1F_23Sm100TmaWarpSpecializedILi3ELi2ELi16ELb1ELb0EEEJSI_NS5_IJNST_ISF_SC_EENST_INSA_ILi32EEESC_EEEEESJ_SK_SJ_SK_NS1F_6fusion15FusionCallbacksIS1J_NS1O_17LinearCombinationISJ_fSJ_fLNS_15FloatRoundStyleE2EEESI_S1N_JEEENS4_5SM1004TMEM4LOAD26SM100_TMEM_LOAD_16dp256b4xES11_NS12_INS13_ILi2ELi4ELi3EEES16_NST_INS5_IJS17_S1L_EEENS5_IJS1L_SC_EEEEEEENS4_17SM75_U32x4_LDSM_NENS4_14SM90_TMA_STOREES22_NS4_17SM90_U32x4_STSM_NENS4_39AutoVectorizingCopyWithAssumedAlignmentILi128EEEEEEvvEEEEvNT_6ParamsE)
        .other          _ZN7cutlass13device_kernelINS_4gemm6kernel13GemmUniversalIN4cute5tupleIJiiiiEEENS1_10collective13CollectiveMmaINS1_35MainloopSm100TmaUmmaWarpSpecializedILi2ELi2ELi4ENS5_IJNS4_1CILi2EEENSA_ILi1EEESC_EEEEENS5_IJNSA_ILi64EEENSA_ILi96EEENSA_ILi256EEEEEENS_6half_tENS5_IJlSC_lEEESJ_SK_NS4_8TiledMMAINS4_8MMA_AtomIJNS4_20SM100_MMA_F16BF16_SSISJ_SJ_fLi64ELi96ELNS4_4UMMA5MajorE0ELSP_0ELNSO_7ScaleInE0ELSQ_0EEEEEENS4_6LayoutINS5_IJSC_SC_SC_EEENS5_IJNSA_ILi0EEESV_SV_EEEEENS5_IJNS4_10UnderscoreESY_SY_EEEEENS4_13SM90_TMA_LOADENS4_14ComposedLayoutINS4_7SwizzleILi3ELi4ELi3EEENS4_18smem_ptr_flag_bitsILi16EEENST_INS5_IJNSA_ILi8EEESF_EEENS5_IJSF_SC_EEEEEEEvNS4_8identityENS4_23SM90_TMA_LOAD_MULTICASTES1B_vS1C_EENS_8epilogue10collective18CollectiveEpilogueINS1F_23Sm100TmaWarpSpecializedILi3ELi2ELi16ELb1ELb0EEEJSI_NS5_IJNST_ISF_SC_EENST_INSA_ILi32EEESC_EEEEESJ_SK_SJ_SK_NS1F_6fusion15FusionCallbacksIS1J_NS1O_17LinearCombinationISJ_fSJ_fLNS_15FloatRoundStyleE2EEESI_S1N_JEEENS4_5SM1004TMEM4LOAD26SM100_TMEM_LOAD_16dp256b4xES11_NS12_INS13_ILi2ELi4ELi3EEES16_NST_INS5_IJS17_S1L_EEENS5_IJS1L_SC_EEEEEEENS4_17SM75_U32x4_LDSM_NENS4_14SM90_TMA_STOREES22_NS4_17SM90_U32x4_STSM_NENS4_39AutoVectorizingCopyWithAssumedAlignmentILi128EEEEEEvvEEEEvNT_6ParamsE,@"STO_CUDA_ENTRY STV_DEFAULT"
_ZN7cutlass13device_kernelINS_4gemm6kernel13GemmUniversalIN4cute5tupleIJiiiiEEENS1_10collective13CollectiveMmaINS1_35MainloopSm100TmaUmmaWarpSpecializedILi2ELi2ELi4ENS5_IJNS4_1CILi2EEENSA_ILi1EEESC_EEEEENS5_IJNSA_ILi64EEENSA_ILi96EEENSA_ILi256EEEEEENS_6half_tENS5_IJlSC_lEEESJ_SK_NS4_8TiledMMAINS4_8MMA_AtomIJNS4_20SM100_MMA_F16BF16_SSISJ_SJ_fLi64ELi96ELNS4_4UMMA5MajorE0ELSP_0ELNSO_7ScaleInE0ELSQ_0EEEEEENS4_6LayoutINS5_IJSC_SC_SC_EEENS5_IJNSA_ILi0EEESV_SV_EEEEENS5_IJNS4_10UnderscoreESY_SY_EEEEENS4_13SM90_TMA_LOADENS4_14ComposedLayoutINS4_7SwizzleILi3ELi4ELi3EEENS4_18smem_ptr_flag_bitsILi16EEENST_INS5_IJNSA_ILi8EEESF_EEENS5_IJSF_SC_EEEEEEEvNS4_8identityENS4_23SM90_TMA_LOAD_MULTICASTES1B_vS1C_EENS_8epilogue10collective18CollectiveEpilogueINS1F_23Sm100TmaWarpSpecializedILi3ELi2ELi16ELb1ELb0EEEJSI_NS5_IJNST_ISF_SC_EENST_INSA_ILi32EEESC_EEEEESJ_SK_SJ_SK_NS1F_6fusion15FusionCallbacksIS1J_NS1O_17LinearCombinationISJ_fSJ_fLNS_15FloatRoundStyleE2EEESI_S1N_JEEENS4_5SM1004TMEM4LOAD26SM100_TMEM_LOAD_16dp256b4xES11_NS12_INS13_ILi2ELi4ELi3EEES16_NST_INS5_IJS17_S1L_EEENS5_IJS1L_SC_EEEEEEENS4_17SM75_U32x4_LDSM_NENS4_14SM90_TMA_STOREES22_NS4_17SM90_U32x4_STSM_NENS4_39AutoVectorizingCopyWithAssumedAlignmentILi128EEEEEEvvEEEEvNT_6ParamsE:
[----:B------:R-:W1:Y:S01]  /*0000*/  LDC R1, c[0x0][0x37c] ;  /* 0x0000df00ff017b82 */ /* 0x000e620000000800 */
[----:B------:R-:W2:Y:S01]  /*0010*/  S2R R57, SR_TID.X ;  /* 0x0000000000397919 */ /* 0x000ea20000002100 */
[----:B------:R-:W3:Y:S01]  /*0020*/  LDCU.64 UR8, c[0x0][0x890] ;  /* 0x00011200ff0877ac */ /* 0x000ee20008000a00 */
[----:B------:R-:W-:Y:S02]  /*0030*/  PRMT R45, RZ, 0x7610, R45 ;  /* 0x00007610ff2d7816 */ /* 0x000fe4000000002d */
[----:B------:R-:W-:Y:S01]  /*0040*/  ELECT P4, URZ, PT ;  /* 0x0000000000ff782f */ /* 0x000fe20003880000 */
[----:B---3--:R-:W-:-:S04]  /*0050*/  UISETP.NE.U32.AND UP0, UPT, UR8, URZ, UPT ;  /* 0x000000ff0800728c */ /* 0x008fc8000bf05070 */
[----:B------:R-:W-:Y:S01]  /*0060*/  UISETP.NE.AND.EX UP0, UPT, UR9, URZ, UPT, UP0 ;  /* 0x000000ff0900728c */ /* 0x000fe2000bf05300 */
[----:B--2---:R-:W-:-:S05]  /*0070*/  SHF.R.U32.HI R46, RZ, 0x5, R57 ;  /* 0x00000005ff2e7819 */ /* 0x004fca0000011639 */
[----:B------:R-:W2:Y:S02]  /*0080*/  SHFL.IDX PT, R0, R46, RZ, 0x1f ;  /* 0x00001fff2e007589 */ /* 0x000ea400000e0000 */
[----:B--2---:R-:W-:Y:S01]  /*0090*/  R2UR UR18, R0 ;  /* 0x00000000001272ca */ /* 0x004fe200000e0000 */
[----:B-1----:R-:W-:-:S14]  /*00a0*/  BRA.U UP0, `(.L_x_0) ;  /* 0x0000000100307547 */ /* 0x002fdc000b800000 */
[----:B------:R-:W1:Y:S02]  /*00b0*/  LDCU.64 UR4, c[0x0][0x888] ;  /* 0x00011100ff0477ac */ /* 0x000e640008000a00 */
[----:B-1----:R-:W-:-:S04]  /*00c0*/  UISETP.NE.U32.AND UP0, UPT, UR4, URZ, UPT ;  /* 0x000000ff0400728c */ /* 0x002fc8000bf05070 */
[----:B------:R-:W-:-:S09]  /*00d0*/  UISETP.NE.AND.EX UP0, UPT, UR5, URZ, UPT, UP0 ;  /* 0x000000ff0500728c */ /* 0x000fd2000bf05300 */
[----:B------:R-:W-:Y:S05]  /*00e0*/  BRA.U !UP0, `(.L_x_1) ;  /* 0x0000000108147547 */ /* 0x000fea000b800000 */
[----:B------:R-:W1:Y:S01]  /*00f0*/  LDC.64 R2, c[0x0][0x888] ;  /* 0x00022200ff027b82 */ /* 0x000e620000000a00 */
[----:B------:R-:W1:Y:S02]  /*0100*/  LDCU.64 UR4, c[0x0][0x358] ;  /* 0x00006b00ff0477ac */ /* 0x000e640008000a00 */
[----:B-1----:R1:W5:Y:S01]  /*0110*/  LDG.E R25, desc[UR4][R2.64] ;  /* 0x0000000402197981 */ /* 0x002362000c1e1900 */
[----:B------:R-:W-:Y:S01]  /*0120*/  HFMA2 R45, -RZ, RZ, 0, 5.9604644775390625e-08 ;  /* 0x00000001ff2d7431 */ /* 0x000fe200000001ff */
[----:B------:R-:W-:Y:S05]  /*0130*/  BRA `(.L_x_0) ;  /* 0x00000000000c7947 */ /* 0x000fea0003800000 */
.L_x_1:
[----:B------:R-:W1:Y:S01]  /*0140*/  LDCU UR4, c[0x0][0x880] ;  /* 0x00011000ff0477ac */ /* 0x000e620008000800 */
[----:B------:R-:W-:Y:S01]  /*0150*/  HFMA2 R45, -RZ, RZ, 0, 5.9604644775390625e-08 ;  /* 0x00000001ff2d7431 */ /* 0x000fe200000001ff */
[----:B-1----:R-:W-:-:S07]  /*0160*/  MOV R25, UR4 ;  /* 0x0000000400197c02 */ /* 0x002fce0008000f00 */
.L_x_0:
[----:B------:R-:W2:Y:S02]  /*0170*/  LDCU.64 UR4, c[0x0][0x8b0] ;  /* 0x00011600ff0477ac */ /* 0x000ea40008000a00 */
[----:B--2---:R-:W-:-:S04]  /*0180*/  UISETP.NE.U32.AND UP0, UPT, UR4, URZ, UPT ;  /* 0x000000ff0400728c */ /* 0x004fc8000bf05070 */
[----:B------:R-:W-:-:S09]  /*0190*/  UISETP.NE.AND.EX UP0, UPT, UR5, URZ, UPT, UP0 ;  /* 0x000000ff0500728c */ /* 0x000fd2000bf05300 */
[----:B------:R-:W-:Y:S05]  /*01a0*/  BRA.U UP0, `(.L_x_2) ;  /* 0x0000000100287547 */ /* 0x000fea000b800000 */
[----:B------:R-:W2:Y:S02]  /*01b0*/  LDCU.64 UR4, c[0x0][0x8a8] ;  /* 0x00011500ff0477ac */ /* 0x000ea40008000a00 */
[----:B--2---:R-:W-:-:S04]  /*01c0*/  UISETP.NE.U32.AND UP0, UPT, UR4, URZ, UPT ;  /* 0x000000ff0400728c */ /* 0x004fc8000bf05070 */
[----:B------:R-:W-:-:S09]  /*01d0*/  UISETP.NE.AND.EX UP0, UPT, UR5, URZ, UPT, UP0 ;  /* 0x000000ff0500728c */ /* 0x000fd2000bf05300 */
[----:B------:R-:W-:Y:S05]  /*01e0*/  BRA.U !UP0, `(.L_x_3) ;  /* 0x0000000108107547 */ /* 0x000fea000b800000 */
[----:B-1----:R-:W1:Y:S01]  /*01f0*/  LDC.64 R2, c[0x0][0x8a8] ;  /* 0x00022a00ff027b82 */ /* 0x002e620000000a00 */
[----:B------:R-:W1:Y:S02]  /*0200*/  LDCU.64 UR4, c[0x0][0x358] ;  /* 0x00006b00ff0477ac */ /* 0x000e640008000a00 */
[----:B-1----:R2:W5:Y:S01]  /*0210*/  LDG.E R23, desc[UR4][R2.64] ;  /* 0x0000000402177981 */ /* 0x002562000c1e1900 */
[----:B------:R-:W-:Y:S05]  /*0220*/  BRA `(.L_x_2) ;  /* 0x0000000000087947 */ /* 0x000fea0003800000 */
.L_x_3:
[----:B------:R-:W2:Y:S02]  /*0230*/  LDCU UR4, c[0x0][0x8a0] ;  /* 0x00011400ff0477ac */ /* 0x000ea40008000800 */
[----:B--2---:R-:W-:Y:S02]  /*0240*/  MOV R23, UR4 ;  /* 0x0000000400177c02 */ /* 0x004fe40008000f00 */
.L_x_2:
[----:B------:R-:W-:Y:S01]  /*0250*/  IMAD.U32 R0, RZ, RZ, UR18 ;  /* 0x00000012ff007e24 */ /* 0x000fe2000f8e00ff */
[----:B------:R-:W-:Y:S04]  /*0260*/  BSSY.RECONVERGENT B0, `(.L_x_4) ;  /* 0x000000c000007945 */ /* 0x000fe80003800200 */
[C---:B------:R-:W-:Y:S02]  /*0270*/  ISETP.NE.OR P1, PT, R0.reuse, 0x1, !P4 ;  /* 0x000000010000780c */ /* 0x040fe40006725670 */
[----:B------:R-:W-:-:S11]  /*0280*/  ISETP.NE.OR P0, PT, R0, 0x3, !P4 ;  /* 0x000000030000780c */ /* 0x000fd60006705670 */
[----:B------:R-:W-:Y:S05]  /*0290*/  @P1 BRA `(.L_x_5) ;  /* 0x0000000000201947 */ /* 0x000fea0003800000 */
[----:B------:R-:W3:Y:S02]  /*02a0*/  LDCU.64 UR4, c[0x0][0x348] ;  /* 0x00006900ff0477ac */ /* 0x000ee40008000a00 */
[----:B---3--:R-:W-:Y:S02]  /*02b0*/  UIADD3 UR6, UP1, UPT, UR4, 0x80, URZ ;  /* 0x0000008004067890 */ /* 0x008fe4000ff3e0ff */
[----:B------:R-:W-:Y:S02]  /*02c0*/  UIADD3 UR4, UP0, UPT, UR4, 0x180, URZ ;  /* 0x0000018004047890 */ /* 0x000fe4000ff1e0ff */
[----:B------:R-:W-:Y:S02]  /*02d0*/  UIADD3.X UR7, UPT, UPT, URZ, UR5, URZ, UP1, !UPT ;  /* 0x00000005ff077290 */ /* 0x000fe40008ffe4ff */
[----:B------:R-:W-:-:S07]  /*02e0*/  UIADD3.X UR5, UPT, UPT, URZ, UR5, URZ, UP0, !UPT ;  /* 0x00000005ff057290 */ /* 0x000fce00087fe4ff */
[----:B------:R3:W-:Y:S02]  /*02f0*/  UTMACCTL.PF [UR6] ;  /* 0x00000000060079b9 */ /* 0x0007e40008040000 */
[----:B------:R3:W-:Y:S02]  /*0300*/  UTMACCTL.PF [UR4] ;  /* 0x00000000040079b9 */ /* 0x0007e40008040000 */
[----:B---3--:R-:W-:Y:S01]  /*0310*/  NOP ;  /* 0x0000000000007918 */ /* 0x008fe20000000000 */
.L_x_5:
[----:B------:R-:W-:Y:S05]  /*0320*/  BSYNC.RECONVERGENT B0 ;  /* 0x0000000000007941 */ /* 0x000fea0003800200 */
.L_x_4:
[----:B------:R-:W-:Y:S04]  /*0330*/  BSSY.RECONVERGENT B0, `(.L_x_6) ;  /* 0x000000a000007945 */ /* 0x000fe80003800200 */
        /* <DEDUP_REMOVED lines=9> */
.L_x_7:
[----:B------:R-:W-:Y:S05]  /*03d0*/  BSYNC.RECONVERGENT B0 ;  /* 0x0000000000007941 */ /* 0x000fea0003800200 */
.L_x_6:
[----:B------:R-:W3:Y:S01]  /*03e0*/  LDCU.64 UR4, c[0x0][0x888] ;  /* 0x00011100ff0477ac */ /* 0x000ee20008000a00 */
[----:B------:R-:W-:Y:S02]  /*03f0*/  UISETP.EQ.U32.AND UP2, UPT, UR8, URZ, UPT ;  /* 0x000000ff0800728c */ /* 0x000fe4000bf42070 */
[----:B------:R-:W-:Y:S02]  /*0400*/  UPLOP3.LUT UP3, UPT, UPT, UPT, UPT, 0x80, 0x8 ;  /* 0x000000000008789c */ /* 0x000fe40003f6f070 */
[----:B---3--:R-:W-:-:S04]  /*0410*/  UISETP.NE.U32.AND UP0, UPT, UR4, URZ, UPT ;  /* 0x000000ff0400728c */ /* 0x008fc8000bf05070 */
[----:B------:R-:W-:-:S04]  /*0420*/  UISETP.NE.AND.EX UP1, UPT, UR5, URZ, UPT, UP0 ;  /* 0x000000ff0500728c */ /* 0x000fc8000bf25300 */
[----:B------:R-:W-:-:S04]  /*0430*/  UISETP.EQ.OR.EX UP4, UPT, UR9, URZ, !UP1, UP2 ;  /* 0x000000ff0900728c */ /* 0x000fc8000cf82720 */
[----:B------:R-:W-:-:S06]  /*0440*/  UP2UR UR4, UPR, URZ, 0x10 ;  /* 0x00000010ff047883 */ /* 0x000fcc0008000000 */
[----:B------:R-:W-:Y:S01]  /*0450*/  MOV R49, UR4 ;  /* 0x0000000400317c02 */ /* 0x000fe20008000f00 */
[----:B------:R-:W-:Y:S06]  /*0460*/  BRA.U !UP4, `(.L_x_8) ;  /* 0x000000010c207547 */ /* 0x000fec000b800000 */
[----:B------:R-:W-:Y:S01]  /*0470*/  UISETP.NE.U32.AND UP2, UPT, UR8, URZ, UPT ;  /* 0x000000ff0800728c */ /* 0x000fe2000bf45070 */
[----:B-----5:R-:W-:Y:S01]  /*0480*/  FSETP.NEU.AND P0, PT, R25, RZ, PT ;  /* 0x000000ff1900720b */ /* 0x020fe20003f0d000 */
[----:B------:R-:W-:Y:S02]  /*0490*/  USEL UR4, URZ, 0xffffffff, UP1 ;  /* 0xffffffffff047887 */ /* 0x000fe40008800000 */
[----:B------:R-:W-:-:S10]  /*04a0*/  UISETP.NE.AND.EX UP2, UPT, UR9, URZ, UPT, UP2 ;  /* 0x000000ff0900728c */ /* 0x000fd4000bf45320 */
[----:B------:R-:W-:Y:S01]  /*04b0*/  VOTEU.ANY UP0, P0 ;  /* 0x0000000000ff7886 */ /* 0x000fe20000000100 */
[----:B------:R-:W-:-:S04]  /*04c0*/  @!UP2 USEL UR4, URZ, 0xffffffff, UP0 ;  /* 0xffffffffff04a887 */ /* 0x000fc80008000000 */
[----:B------:R-:W-:-:S04]  /*04d0*/  ULOP3.LUT UR4, UR4, 0x1, URZ, 0xc0, !UPT ;  /* 0x0000000104047892 */ /* 0x000fc8000f8ec0ff */
[----:B------:R-:W-:-:S11]  /*04e0*/  UISETP.NE.U32.AND UP3, UPT, UR4, 0x1, UPT ;  /* 0x000000010400788c */ /* 0x000fd6000bf65070 */
.L_x_8:
[----:B-12---:R-:W1:Y:S01]  /*04f0*/  SHFL.IDX PT, R2, R46, RZ, 0x1f ;  /* 0x00001fff2e027589 */ /* 0x006e6200000e0000 */
[----:B------:R-:W-:Y:S01]  /*0500*/  UISETP.NE.AND UP6, UPT, UR18, 0x2, UPT ;  /* 0x000000021200788c */ /* 0x000fe2000bfc5270 */
[----:B-1----:R-:W-:-:S13]  /*0510*/  ISETP.NE.AND P0, PT, R2, RZ, PT ;  /* 0x000000ff0200720c */ /* 0x002fda0003f05270 */
[----:B------:R-:W-:Y:S05]  /*0520*/  @P0 BRA `(.L_x_9) ;  /* 0x0000000000480947 */ /* 0x000fea0003800000 */
[----:B------:R-:W1:Y:S01]  /*0530*/  S2UR UR4, SR_CgaCtaId ;  /* 0x00000000000479c3 */ /* 0x000e620000008800 */
[----:B------:R-:W-:Y:S01]  /*0540*/  UMOV UR5, 0x400 ;  /* 0x0000040000057882 */ /* 0x000fe20000000000 */
[----:B------:R-:W-:Y:S01]  /*0550*/  UMOV UR8, 0x1 ;  /* 0x0000000100087882 */ /* 0x000fe20000000000 */
[----:B------:R-:W-:Y:S01]  /*0560*/  UMOV UR6, 0x2 ;  /* 0x0000000200067882 */ /* 0x000fe20000000000 */
[----:B------:R-:W-:-:S04]  /*0570*/  UIADD3 UR8, UPT, UPT, -UR8, 0x100000, URZ ;  /* 0x0010000008087890 */ /* 0x000fc8000fffe1ff */
[----:B------:R-:W-:Y:S02]  /*0580*/  USHF.L.U32 UR9, UR8, 0xb, URZ ;  /* 0x0000000b08097899 */ /* 0x000fe400080006ff */
[----:B------:R-:W-:Y:S02]  /*0590*/  USHF.L.U32 UR8, UR8, 0x1, URZ ;  /* 0x0000000108087899 */ /* 0x000fe400080006ff */
[----:B------:R-:W-:-:S04]  /*05a0*/  UIADD3 UR6, UPT, UPT, -UR6, 0x100000, URZ ;  /* 0x0010000006067890 */ /* 0x000fc8000fffe1ff */
[----:B------:R-:W-:Y:S02]  /*05b0*/  USHF.L.U32 UR7, UR6, 0xb, URZ ;  /* 0x0000000b06077899 */ /* 0x000fe400080006ff */
[----:B------:R-:W-:Y:S01]  /*05c0*/  USHF.L.U32 UR6, UR6, 0x1, URZ ;  /* 0x0000000106067899 */ /* 0x000fe200080006ff */
[----:B------:R-:W-:Y:S01]  /*05d0*/  ELECT P0, URZ, PT ;  /* 0x0000000000ff782f */ /* 0x000fe20003800000 */
[----:B-1----:R-:W-:Y:S01]  /*05e0*/  ULEA UR4, UR4, UR5, 0x18 ;  /* 0x0000000504047291 */ /* 0x002fe2000f8ec0ff */
[----:B------:R-:W1:Y:S11]  /*05f0*/  FENCE.VIEW.ASYNC.S ;  /* 0x00000000000073c6 */ /* 0x000e760000000000 */
[----:B-1----:R1:W2:Y:S01]  /*0600*/  SYNCS.EXCH.64 URZ, [UR4], UR8 ;  /* 0x0000000804ff75b2 */ /* 0x0022a20008000100 */
[----:B------:R1:W3:Y:S01]  /*0610*/  SYNCS.EXCH.64 URZ, [UR4+0x10], UR6 ;  /* 0x0000100604ff75b2 */ /* 0x0002e20008000100 */
[----:B------:R1:W4:Y:S01]  /*0620*/  SYNCS.EXCH.64 URZ, [UR4+0x8], UR8 ;  /* 0x0000080804ff75b2 */ /* 0x0003220008000100 */
[----:B------:R1:W1:Y:S01]  /*0630*/  SYNCS.EXCH.64 URZ, [UR4+0x18], UR6 ;  /* 0x0000180604ff75b2 */ /* 0x0002620008000100 */
[----:B------:R-:W-:Y:S01]  /*0640*/  NOP ;  /* 0x0000000000007918 */ /* 0x000fe20000000000 */
.L_x_9:
[----:B------:R-:W2:Y:S01]  /*0650*/  SHFL.IDX PT, R2, R46, RZ, 0x1f ;  /* 0x00001fff2e027589 */ /* 0x000ea200000e0000 */
[----:B------:R-:W-:Y:S01]  /*0660*/  NOP ;  /* 0x0000000000007918 */ /* 0x000fe20000000000 */
[----:B--2---:R-:W-:-:S13]  /*0670*/  ISETP.NE.AND P0, PT, R2, 0x1, PT ;  /* 0x000000010200780c */ /* 0x004fda0003f05270 */
[----:B------:R-:W-:Y:S05]  /*0680*/  @P0 BRA `(.L_x_10) ;  /* 0x0000000000500947 */ /* 0x000fea0003800000 */
[----:B-1----:R-:W1:Y:S01]  /*0690*/  S2UR UR4, SR_CgaCtaId ;  /* 0x00000000000479c3 */ /* 0x002e620000008800 */
        /* <DEDUP_REMOVED lines=12> */
[----:B-1----:R2:W1:Y:S01]  /*0760*/  SYNCS.EXCH.64 URZ, [UR4+0x20], UR8 ;  /* 0x0000200804ff75b2 */ /* 0x0024620008000100 */
[----:B------:R2:W1:Y:S01]  /*0770*/  SYNCS.EXCH.64 URZ, [UR4+0x38], UR6 ;  /* 0x0000380604ff75b2 */ /* 0x0004620008000100 */
[----:B------:R2:W1:Y:S01]  /*0780*/  SYNCS.EXCH.64 URZ, [UR4+0x28], UR8 ;  /* 0x0000280804ff75b2 */ /* 0x0004620008000100 */
[----:B------:R2:W1:Y:S01]  /*0790*/  SYNCS.EXCH.64 URZ, [UR4+0x40], UR6 ;  /* 0x0000400604ff75b2 */ /* 0x0004620008000100 */
[----:B------:R2:W1:Y:S01]  /*07a0*/  SYNCS.EXCH.64 URZ, [UR4+0x30], UR8 ;  /* 0x0000300804ff75b2 */ /* 0x0004620008000100 */
[----:B------:R2:W1:Y:S02]  /*07b0*/  SYNCS.EXCH.64 URZ, [UR4+0x48], UR6 ;  /* 0x0000480604ff75b2 */ /* 0x0004640008000100 */
[----:B--2---:R-:W-:Y:S01]  /*07c0*/  NOP ;  /* 0x0000000000007918 */ /* 0x004fe20000000000 */
.L_x_10:
[----:B------:R-:W2:Y:S01]  /*07d0*/  SHFL.IDX PT, R2, R46, RZ, 0x1f ;  /* 0x00001fff2e027589 */ /* 0x000ea200000e0000 */
[----:B------:R-:W-:Y:S01]  /*07e0*/  NOP ;  /* 0x0000000000007918 */ /* 0x000fe20000000000 */
[----:B--2---:R-:W-:-:S13]  /*07f0*/  ISETP.NE.AND P0, PT, R2, 0x3, PT ;  /* 0x000000030200780c */ /* 0x004fda0003f05270 */
[----:B------:R-:W-:Y:S05]  /*0800*/  @P0 BRA `(.L_x_11) ;  /* 0x0000000000300947 */ /* 0x000fea0003800000 */
[----:B-1----:R-:W1:Y:S01]  /*0810*/  S2UR UR4, SR_CgaCtaId ;  /* 0x00000000000479c3 */ /* 0x002e620000008800 */
[----:B------:R-:W-:Y:S01]  /*0820*/  UMOV UR6, 0x400 ;  /* 0x0000040000067882 */ /* 0x000fe20000000000 */
[----:B------:R-:W-:Y:S01]  /*0830*/  UMOV UR5, 0x20 ;  /* 0x0000002000057882 */ /* 0x000fe20000000000 */
[----:B------:R-:W-:Y:S01]  /*0840*/  ELECT P0, URZ, PT ;  /* 0x0000000000ff782f */ /* 0x000fe20003800000 */
[----:B-1----:R-:W-:Y:S02]  /*0850*/  ULEA UR6, UR4, UR6, 0x18 ;  /* 0x0000000604067291 */ /* 0x002fe4000f8ec0ff */
[----:B------:R-:W-:-:S04]  /*0860*/  UIADD3 UR4, UPT, UPT, -UR5, 0x100000, URZ ;  /* 0x0010000005047890 */ /* 0x000fc8000fffe1ff */
[----:B------:R-:W-:Y:S02]  /*0870*/  USHF.L.U32 UR5, UR4, 0xb, URZ ;  /* 0x0000000b04057899 */ /* 0x000fe400080006ff */
[----:B------:R-:W-:Y:S01]  /*0880*/  USHF.L.U32 UR4, UR4, 0x1, URZ ;  /* 0x0000000104047899 */ /* 0x000fe200080006ff */
[----:B------:R-:W1:Y:S11]  /*0890*/  FENCE.VIEW.ASYNC.S ;  /* 0x00000000000073c6 */ /* 0x000e760000000000 */
[----:B-1----:R2:W1:Y:S01]  /*08a0*/  SYNCS.EXCH.64 URZ, [UR6+0x50], UR4 ;  /* 0x0000500406ff75b2 */ /* 0x0024620008000100 */
[----:B------:R2:W1:Y:S02]  /*08b0*/  SYNCS.EXCH.64 URZ, [UR6+0x58], UR4 ;  /* 0x0000580406ff75b2 */ /* 0x0004640008000100 */
[----:B--2---:R-:W-:Y:S01]  /*08c0*/  NOP ;  /* 0x0000000000007918 */ /* 0x004fe20000000000 */
.L_x_11:
[----:B------:R-:W2:Y:S01]  /*08d0*/  SHFL.IDX PT, R2, R46, RZ, 0x1f ;  /* 0x00001fff2e027589 */ /* 0x000ea200000e0000 */
[----:B------:R-:W-:Y:S01]  /*08e0*/  NOP ;  /* 0x0000000000007918 */ /* 0x000fe20000000000 */
[----:B--2---:R-:W-:-:S13]  /*08f0*/  ISETP.NE.AND P0, PT, R2, 0x4, PT ;  /* 0x000000040200780c */ /* 0x004fda0003f05270 */
[----:B------:R-:W-:Y:S05]  /*0900*/  @P0 BRA `(.L_x_12) ;  /* 0x00000000004c0947 */ /* 0x000fea0003800000 */
[----:B-1----:R-:W1:Y:S01]  /*0910*/  S2UR UR6, SR_CgaCtaId ;  /* 0x00000000000679c3 */ /* 0x002e620000008800 */
[----:B------:R-:W-:Y:S01]  /*0920*/  UMOV UR4, 0x1e0 ;  /* 0x000001e000047882 */ /* 0x000fe20000000000 */
[----:B------:R-:W-:Y:S01]  /*0930*/  UMOV UR5, 0x400 ;  /* 0x0000040000057882 */ /* 0x000fe20000000000 */
[----:B------:R-:W-:Y:S01]  /*0940*/  USEL UR4, UR4, 0x1a0, UP3 ;  /* 0x000001a004047887 */ /* 0x000fe20009800000 */
[----:B------:R-:W-:Y:S01]  /*0950*/  UMOV UR8, 0x1 ;  /* 0x0000000100087882 */ /* 0x000fe20000000000 */
[----:B------:R-:W-:Y:S01]  /*0960*/  ELECT P0, URZ, PT ;  /* 0x0000000000ff782f */ /* 0x000fe20003800000 */
[----:B------:R-:W-:-:S04]  /*0970*/  UIADD3 UR8, UPT, UPT, -UR8, 0x100000, URZ ;  /* 0x0010000008087890 */ /* 0x000fc8000fffe1ff */
[----:B------:R-:W-:Y:S02]  /*0980*/  USHF.L.U32 UR9, UR8, 0xb, URZ ;  /* 0x0000000b08097899 */ /* 0x000fe400080006ff */
[----:B------:R-:W-:Y:S02]  /*0990*/  USHF.L.U32 UR8, UR8, 0x1, URZ ;  /* 0x0000000108087899 */ /* 0x000fe400080006ff */
[----:B-1----:R-:W-:Y:S02]  /*09a0*/  ULEA UR6, UR6, UR5, 0x18 ;  /* 0x0000000506067291 */ /* 0x002fe4000f8ec0ff */
[----:B------:R-:W-:-:S04]  /*09b0*/  UIADD3 UR4, UPT, UPT, -UR4, 0x100000, URZ ;  /* 0x0010000004047890 */ /* 0x000fc8000fffe1ff */
[----:B------:R-:W-:Y:S02]  /*09c0*/  USHF.L.U32 UR5, UR4, 0xb, URZ ;  /* 0x0000000b04057899 */ /* 0x000fe400080006ff */
[----:B------:R-:W-:Y:S01]  /*09d0*/  USHF.L.U32 UR4, UR4, 0x1, URZ ;  /* 0x0000000104047899 */ /* 0x000fe200080006ff */
[----:B------:R-:W1:Y:S03]  /*09e0*/  FENCE.VIEW.ASYNC.S ;  /* 0x00000000000073c6 */ /* 0x000e660000000000 */
[----:B-1----:R2:W1:Y:S08]  /*09f0*/  SYNCS.EXCH.64 URZ, [UR6+0x60], UR8 ;  /* 0x0000600806ff75b2 */ /* 0x0024700008000100 */
[----:B------:R2:W1:Y:S01]  /*0a00*/  SYNCS.EXCH.64 URZ, [UR6+0x70], UR4 ;  /* 0x0000700406ff75b2 */ /* 0x0004620008000100 */
[----:B------:R2:W1:Y:S01]  /*0a10*/  SYNCS.EXCH.64 URZ, [UR6+0x68], UR8 ;  /* 0x0000680806ff75b2 */ /* 0x0004620008000100 */
[----:B------:R2:W1:Y:S02]  /*0a20*/  SYNCS.EXCH.64 URZ, [UR6+0x78], UR4 ;  /* 0x0000780406ff75b2 */ /* 0x0004640008000100 */
[----:B--2---:R-:W-:Y:S01]  /*0a30*/  NOP ;  /* 0x0000000000007918 */ /* 0x004fe20000000000 */
.L_x_12:
        /* <DEDUP_REMOVED lines=22> */
[----:B------:R2:W1:Y:S01]  /*0ba0*/  SYNCS.EXCH.64 URZ, [UR4+0xb0], UR6 ;  /* 0x0000b00604ff75b2 */ /* 0x0004620008000100 */
[----:B------:R2:W1:Y:S01]  /*0bb0*/  SYNCS.EXCH.64 URZ, [UR4+0x98], UR8 ;  /* 0x0000980804ff75b2 */ /* 0x0004620008000100 */
[----:B------:R2:W1:Y:S02]  /*0bc0*/  SYNCS.EXCH.64 URZ, [UR4+0xb8], UR6 ;  /* 0x0000b80604ff75b2 */ /* 0x0004640008000100 */
[----:B--2---:R-:W-:Y:S01]  /*0bd0*/  NOP ;  /* 0x0000000000007918 */ /* 0x004fe20000000000 */
.L_x_13:
[----:B------:R-:W2:Y:S01]  /*0be0*/  SHFL.IDX PT, R2, R46, RZ, 0x1f ;  /* 0x00001fff2e027589 */ /* 0x000ea200000e0000 */
[----:B------:R-:W1:Y:S01]  /*0bf0*/  S2UR UR55, SR_CgaCtaId ;  /* 0x00000000003779c3 */ /* 0x000e620000008800 */
[----:B------:R-:W-:Y:S01]  /*0c00*/  NOP ;  /* 0x0000000000007918 */ /* 0x000fe20000000000 */
[----:B--2---:R-:W-:-:S13]  /*0c10*/  ISETP.NE.AND P0, PT, R2, 0x3, PT ;  /* 0x000000030200780c */ /* 0x004fda0003f05270 */
[----:B-1----:R-:W-:Y:S05]  /*0c20*/  @P0 BRA `(.L_x_14) ;  /* 0x0000000000340947 */ /* 0x002fea0003800000 */
[----:B------:R-:W-:Y:S01]  /*0c30*/  UMOV UR4, 0x400 ;  /* 0x0000040000047882 */ /* 0x000fe20000000000 */
[----:B------:R-:W-:Y:S01]  /*0c40*/  UMOV UR6, 0x20 ;  /* 0x0000002000067882 */ /* 0x000fe20000000000 */
[----:B------:R-:W-:Y:S02]  /*0c50*/  ULEA UR4, UR55, UR4, 0x18 ;  /* 0x0000000437047291 */ /* 0x000fe4000f8ec0ff */
[----:B------:R-:W-:-:S04]  /*0c60*/  UIADD3 UR6, UPT, UPT, -UR6, 0x100000, URZ ;  /* 0x0010000006067890 */ /* 0x000fc8000fffe1ff */
[----:B------:R-:W-:Y:S02]  /*0c70*/  USHF.L.U32 UR7, UR6, 0xb, URZ ;  /* 0x0000000b06077899 */ /* 0x000fe400080006ff */
[----:B------:R-:W-:Y:S01]  /*0c80*/  USHF.L.U32 UR6, UR6, 0x1, URZ ;  /* 0x0000000106067899 */ /* 0x000fe200080006ff */
[----:B------:R-:W-:Y:S01]  /*0c90*/  ELECT P0, URZ, PT ;  /* 0x0000000000ff782f */ /* 0x000fe20003800000 */
[----:B------:R-:W1:Y:S10]  /*0ca0*/  FENCE.VIEW.ASYNC.S ;  /* 0x00000000000073c6 */ /* 0x000e740000000000 */
[----:B-1----:R1:W2:Y:S01]  /*0cb0*/  SYNCS.EXCH.64 URZ, [UR4+0xc0], UR6 ;  /* 0x0000c00604ff75b2 */ /* 0x0022a20008000100 */
[----:B------:R1:W1:Y:S01]  /*0cc0*/  SYNCS.EXCH.64 URZ, [UR4+0xd0], UR6 ;  /* 0x0000d00604ff75b2 */ /* 0x0002620008000100 */
[----:B------:R1:W1:Y:S01]  /*0cd0*/  SYNCS.EXCH.64 URZ, [UR4+0xc8], UR6 ;  /* 0x0000c80604ff75b2 */ /* 0x0002620008000100 */
[----:B------:R1:W1:Y:S01]  /*0ce0*/  SYNCS.EXCH.64 URZ, [UR4+0xd8], UR6 ;  /* 0x0000d80604ff75b2 */ /* 0x0002620008000100 */
[----:B------:R-:W-:Y:S01]  /*0cf0*/  NOP ;  /* 0x0000000000007918 */ /* 0x000fe20000000000 */
.L_x_14:
[----:B-1----:R-:W1:Y:S01]  /*0d00*/  LDCU UR4, c[0x0][0x36c] ;  /* 0x00006d80ff0477ac */ /* 0x002e620008000800 */
[----:B------:R-:W-:Y:S01]  /*0d10*/  ISETP.NE.OR P4, PT, R0, 0x2, !P4 ;  /* 0x000000020000780c */ /* 0x000fe20006785670 */
[----:B------:R-:W-:Y:S01]  /*0d20*/  NOP ;  /* 0x0000000000007918 */ /* 0x000fe20000000000 */
[----:B------:R-:W-:Y:S01]  /*0d30*/  LOP3.LUT R0, R57, 0x1f, RZ, 0xc0, !PT ;  /* 0x0000001f39007812 */ /* 0x000fe200078ec0ff */
[----:B------:R-:W-:Y:S02]  /*0d40*/  UISETP.NE.AND UP4, UPT, UR18, URZ, UPT ;  /* 0x000000ff1200728c */ /* 0x000fe4000bf85270 */
[----:B-1----:R-:W-:-:S09]  /*0d50*/  UISETP.EQ.U32.AND UP5, UPT, UR4, 0x1, UPT ;  /* 0x000000010400788c */ /* 0x002fd2000bfa2070 */
[----:B------:R-:W-:Y:S05]  /*0d60*/  BRA.U !UP5, `(.L_x_15) ;  /* 0x000000010d087547 */ /* 0x000fea000b800000 */
[----:B--234-:R-:W-:Y:S01]  /*0d70*/  UCGABAR_ARV ;  /* 0x00000000000079c7 */ /* 0x01cfe20008000000 */
[----:B------:R-:W-:Y:S05]  /*0d80*/  BRA `(.L_x_16) ;  /* 0x0000000000047947 */ /* 0x000fea0003800000 */
.L_x_15:
[----:B--234-:R-:W-:Y:S01]  /*0d90*/  NOP ;  /* 0x0000000000007918 */ /* 0x01cfe20000000000 */
.L_x_16:
[----:B------:R-:W1:Y:S01]  /*0da0*/  S2UR UR20, SR_CTAID.X ;  /* 0x00000000001479c3 */ /* 0x000e620000002500 */
[----:B------:R-:W-:-:S05]  /*0db0*/  CS2R.32 R48, SR_CgaSize ;  /* 0x0000000000307805 */ /* 0x000fca0000008a00 */
[----:B------:R-:W-:-:S05]  /*0dc0*/  IMAD R48, R48, -0xa0, RZ ;  /* 0xffffff6030307824 */ /* 0x000fca00078e02ff */
[----:B------:R-:W-:-:S14]  /*0dd0*/  R2UR UR5, R48 ;  /* 0x00000000300572ca */ /* 0x000fdc00000e0000 */
[----:B------:R-:W2:Y:S01]  /*0de0*/  LDCU UR5, c[0x0][UR5+0x2b0] ;  /* 0x00005600050577ac */ /* 0x000ea20008000800 */
[----:B------:R-:W-:-:S05]  /*0df0*/  CS2R.32 R48, SR_CgaSize ;  /* 0x0000000000307805 */ /* 0x000fca0000008a00 */
[----:B------:R-:W-:-:S05]  /*0e00*/  IMAD R48, R48, -0xa0, RZ ;  /* 0xffffff6030307824 */ /* 0x000fca00078e02ff */
[----:B------:R-:W-:-:S14]  /*0e10*/  R2UR UR4, R48 ;  /* 0x00000000300472ca */ /* 0x000fdc00000e0000 */
[----:B------:R-:W3:Y:S01]  /*0e20*/  LDCU UR4, c[0x0][UR4+0x2b4] ;  /* 0x00005680040477ac */ /* 0x000ee20008000800 */
[----:B------:R-:W4:Y:S01]  /*0e30*/  S2UR UR24, SR_CTAID.Y ;  /* 0x00000000001879c3 */ /* 0x000f220000002600 */
[----:B------:R-:W-:-:S05]  /*0e40*/  CS2R.32 R48, SR_CgaSize ;  /* 0x0000000000307805 */ /* 0x000fca0000008a00 */
[----:B------:R-:W-:-:S05]  /*0e50*/  IMAD R48, R48, -0xa0, RZ ;  /* 0xffffff6030307824 */ /* 0x000fca00078e02ff */
[----:B------:R-:W-:-:S14]  /*0e60*/  R2UR UR7, R48 ;  /* 0x00000000300772ca */ /* 0x000fdc00000e0000 */
[----:B------:R-:W3:Y:S01]  /*0e70*/  LDCU UR7, c[0x0][UR7+0x2a0] ;  /* 0x00005400070777ac */ /* 0x000ee20008000800 */
[----:B------:R-:W-:-:S05]  /*0e80*/  CS2R.32 R48, SR_CgaSize ;  /* 0x0000000000307805 */ /* 0x000fca0000008a00 */
[----:B------:R-:W-:-:S05]  /*0e90*/  IMAD R48, R48, -0xa0, RZ ;  /* 0xffffff6030307824 */ /* 0x000fca00078e02ff */
[----:B------:R-:W-:-:S14]  /*0ea0*/  R2UR UR8, R48 ;  /* 0x00000000300872ca */ /* 0x000fdc00000e0000 */
[----:B------:R-:W3:Y:S01]  /*0eb0*/  LDCU UR8, c[0x0][UR8+0x2a4] ;  /* 0x00005480080877ac */ /* 0x000ee20008000800 */
[----:B------:R-:W3:Y:S01]  /*0ec0*/  LDCU UR19, c[0x0][0xb24] ;  /* 0x00016480ff1377ac */ /* 0x000ee20008000800 */
[----:B------:R-:W3:Y:S01]  /*0ed0*/  LDCU UR39, c[0x0][0xb24] ;  /* 0x00016480ff2777ac */ /* 0x000ee20008000800 */
[----:B-1----:R-:W-:Y:S01]  /*0ee0*/  I2FP.F32.U32 R3, UR20 ;  /* 0x0000001400037c45 */ /* 0x002fe20008201000 */
[----:B------:R-:W1:Y:S04]  /*0ef0*/  LDCU UR23, c[0x0][0xb30] ;  /* 0x00016600ff1777ac */ /* 0x000e680008000800 */
[----:B--2---:R-:W-:Y:S01]  /*0f00*/  FMUL R3, R3, UR5 ;  /* 0x0000000503037c20 */ /* 0x004fe20008400000 */
[----:B----4-:R-:W-:-:S05]  /*0f10*/  I2FP.F32.U32 R2, UR24 ;  /* 0x0000001800027c45 */ /* 0x010fca0008201000 */
[----:B------:R-:W2:Y:S01]  /*0f20*/  F2I.U32.TRUNC.NTZ R3, R3 ;  /* 0x0000000300037305 */ /* 0x000ea2000020f000 */
[----:B---3--:R-:W-:Y:S01]  /*0f30*/  FMUL R2, R2, UR4 ;  /* 0x0000000402027c20 */ /* 0x008fe20008400000 */
[----:B------:R-:W-:-:S04]  /*0f40*/  ULOP3.LUT UR4, UR55, 0x1, URZ, 0xc0, !UPT ;  /* 0x0000000137047892 */ /* 0x000fc8000f8ec0ff */
[----:B------:R-:W-:Y:S02]  /*0f50*/  UISETP.NE.U32.AND UP0, UPT, UR4, 0x1, UPT ;  /* 0x000000010400788c */ /* 0x000fe4000bf05070 */
[----:B------:R-:W3:Y:S02]  /*0f60*/  F2I.U32.TRUNC.NTZ R2, R2 ;  /* 0x0000000200027305 */ /* 0x000ee4000020f000 */
[----:B------:R-:W-:Y:S01]  /*0f70*/  USEL UR29, URZ, 0xc00, UP0 ;  /* 0x00000c00ff1d7887 */ /* 0x000fe20008000000 */
[----:B--2---:R-:W-:Y:S02]  /*0f80*/  R2UR UR5, R3 ;  /* 0x00000000030572ca */ /* 0x004fe400000e0000 */
[----:B---3--:R-:W-:Y:S02]  /*0f90*/  R2UR UR6, R2 ;  /* 0x00000000020672ca */ /* 0x008fe400000e0000 */
[----:B------:R-:W-:-:S09]  /*0fa0*/  PRMT R2, RZ, 0x7610, R2 ;  /* 0x00007610ff027816 */ /* 0x000fd20000000002 */
[----:B------:R-:W-:-:S04]  /*0fb0*/  UIADD3 UR5, UPT, UPT, -UR5, URZ, URZ ;  /* 0x000000ff05057290 */ /* 0x000fc8000fffe1ff */
[----:B------:R-:W-:Y:S02]  /*0fc0*/  UIMAD UR5, UR7, UR5, UR20 ;  /* 0x00000005070572a4 */ /* 0x000fe4000f8e0214 */
[----:B------:R-:W-:-:S04]  /*0fd0*/  UIADD3 UR4, UPT, UPT, -UR6, URZ, URZ ;  /* 0x000000ff06047290 */ /* 0x000fc8000fffe1ff */
[----:B------:R-:W-:Y:S01]  /*0fe0*/  IMAD.U32 R48, RZ, RZ, UR5 ;  /* 0x00000005ff307e24 */ /* 0x000fe2000f8e00ff */
[----:B------:R-:W-:-:S06]  /*0ff0*/  UIMAD UR4, UR8, UR4, UR24 ;  /* 0x00000004080472a4 */ /* 0x000fcc000f8e0218 */
[----:B------:R-:W-:Y:S01]  /*1000*/  IMAD.U32 R47, RZ, RZ, UR4 ;  /* 0x00000004ff2f7e24 */ /* 0x000fe2000f8e00ff */
[----:B-1----:R-:W-:Y:S06]  /*1010*/  BRA.U UP4, `(.L_x_17) ;  /* 0x00000001042c7547 */ /* 0x002fec000b800000 */
[----:B------:R-:W-:Y:S02]  /*1020*/  R2UR UR4, R47 ;  /* 0x000000002f0472ca */ /* 0x000fe400000e0000 */
[----:B------:R-:W-:-:S11]  /*1030*/  R2UR UR6, R48 ;  /* 0x00000000300672ca */ /* 0x000fd600000e0000 */
[----:B------:R-:W-:-:S04]  /*1040*/  UISETP.NE.AND UP0, UPT, UR4, URZ, UPT ;  /* 0x000000ff0400728c */ /* 0x000fc8000bf05270 */
[----:B------:R-:W-:-:S04]  /*1050*/  UISETP.EQ.OR UP0, UPT, UR6, URZ, !UP0 ;  /* 0x000000ff0600728c */ /* 0x000fc8000c702670 */
[----:B------:R-:W-:Y:S02]  /*1060*/  USEL UR5, URZ, 0x1, !UP0 ;  /* 0x00000001ff057887 */ /* 0x000fe4000c000000 */
[----:B------:R-:W-:-:S04]  /*1070*/  UISETP.NE.AND UP0, UPT, UR4, URZ, UPT ;  /* 0x000000ff0400728c */ /* 0x000fc8000bf05270 */
[----:B------:R-:W-:Y:S02]  /*1080*/  USEL UR4, URZ, 0x2, UP0 ;  /* 0x00000002ff047887 */ /* 0x000fe40008000000 */
[----:B------:R-:W-:-:S04]  /*1090*/  UISETP.NE.AND UP0, UPT, UR6, 0x1, UPT ;  /* 0x000000010600788c */ /* 0x000fc8000bf05270 */
[----:B------:R-:W-:-:S04]  /*10a0*/  USEL UR4, UR4, 0x2, UP0 ;  /* 0x0000000204047887 */ /* 0x000fc80008000000 */
[----:B------:R-:W-:-:S06]  /*10b0*/  UIADD3 UR4, UPT, UPT, UR5, UR4, URZ ;  /* 0x0000000405047290 */ /* 0x000fcc000fffe0ff */
[----:B------:R-:W-:-:S07]  /*10c0*/  IMAD.U32 R2, RZ, RZ, UR4 ;  /* 0x00000004ff027e24 */ /* 0x000fce000f8e00ff */
.L_x_17:
[----:B------:R-:W1:Y:S01]  /*10d0*/  S2UR UR60, SR_CTAID.Z ;  /* 0x00000000003c79c3 */ /* 0x000e620000002700 */
[----:B------:R-:W-:-:S09]  /*10e0*/  UISETP.GE.AND UP0, UPT, UR19, 0x1, UPT ;  /* 0x000000011300788c */ /* 0x000fd2000bf06270 */
[----:B------:R-:W-:Y:S05]  /*10f0*/  BRA.U !UP0, `(.L_x_18) ;  /* 0x0000000108d07547 */ /* 0x000fea000b800000 */
[----:B------:R-:W2:Y:S01]  /*1100*/  LDCU UR21, c[0x0][0xb0c] ;  /* 0x00016180ff1577ac */ /* 0x000ea20008000800 */
[----:B------:R-:W3:Y:S01]  /*1110*/  LDCU.128 UR12, c[0x0][0xb10] ;  /* 0x00016200ff0c77ac */ /* 0x000ee20008000c00 */
[----:B------:R-:W4:Y:S01]  /*1120*/  LDCU UR6, c[0x0][0x370] ;  /* 0x00006e00ff0677ac */ /* 0x000f220008000800 */
[----:B------:R-:W1:Y:S01]  /*1130*/  LDCU UR7, c[0x0][0x374] ;  /* 0x00006e80ff0777ac */ /* 0x000e620008000800 */
[----:B------:R-:W1:Y:S01]  /*1140*/  LDCU UR22, c[0x0][0xb20] ;  /* 0x00016400ff1677ac */ /* 0x000e620008000800 */
[----:B--2---:R-:W-:Y:S02]  /*1150*/  UISETP.NE.AND UP0, UPT, UR21, 0x1, UPT ;  /* 0x000000011500788c */ /* 0x004fe4000bf05270 */
[----:B---3--:R-:W-:Y:S01]  /*1160*/  UIMAD.WIDE.U32 UR4, UR20, UR12, URZ ;  /* 0x0000000c140472a5 */ /* 0x008fe2000f8e00ff */
[----:B------:R-:W2:Y:S01]  /*1170*/  LDCU.64 UR8, c[0x0][0xb28] ;  /* 0x00016500ff0877ac */ /* 0x000ea20008000a00 */
[----:B----4-:R-:W-:Y:S02]  /*1180*/  UIMAD.WIDE.U32 UR10, UR6, UR12, URZ ;  /* 0x0000000c060a72a5 */ /* 0x010fe4000f8e00ff */
[----:B------:R-:W-:-:S02]  /*1190*/  USHF.R.U32.HI UR5, URZ, UR13, UR5 ;  /* 0x0000000dff057299 */ /* 0x000fc40008011605 */
[----:B------:R-:W-:Y:S02]  /*11a0*/  UISETP.NE.AND UP2, UPT, UR19, 0x1, UPT ;  /* 0x000000011300788c */ /* 0x000fe4000bf45270 */
[----:B------:R-:W-:Y:S01]  /*11b0*/  USEL UR5, UR20, UR5, !UP0 ;  /* 0x0000000514057287 */ /* 0x000fe2000c000000 */
[----:B------:R-:W-:Y:S01]  /*11c0*/  UMOV UR10, UR11 ;  /* 0x0000000b000a7c82 */ /* 0x000fe20008000000 */
[----:B------:R-:W-:Y:S02]  /*11d0*/  UIMAD.WIDE.U32 UR16, UR24, UR15, URZ ;  /* 0x0000000f181072a5 */ /* 0x000fe4000f8e00ff */
[----:B------:R-:W-:Y:S02]  /*11e0*/  @UP0 USHF.R.U32.HI UR6, URZ, UR13, UR10 ;  /* 0x0000000dff060299 */ /* 0x000fe4000801160a */
[----:B------:R-:W-:Y:S02]  /*11f0*/  UISETP.NE.AND UP0, UPT, UR14, 0x1, UPT ;  /* 0x000000010e00788c */ /* 0x000fe4000bf05270 */
[----:B-1----:R-:W-:-:S02]  /*1200*/  UIMAD.WIDE.U32 UR10, UR7, UR15, URZ ;  /* 0x0000000f070a72a5 */ /* 0x002fc4000f8e00ff */
[----:B--2---:R-:W-:Y:S01]  /*1210*/  UIMAD.WIDE.U32 UR12, UR6, UR8, URZ ;  /* 0x00000008060c72a5 */ /* 0x004fe2000f8e00ff */
[----:B------:R-:W-:Y:S02]  /*1220*/  UMOV UR4, UR17 ;  /* 0x0000001100047c82 */ /* 0x000fe40008000000 */
[----:B------:R-:W-:Y:S02]  /*1230*/  USHF.R.U32.HI UR4, URZ, UR22, UR4 ;  /* 0x00000016ff047299 */ /* 0x000fe40008011604 */
[----:B------:R-:W-:Y:S02]  /*1240*/  UMOV UR10, UR11 ;  /* 0x0000000b000a7c82 */ /* 0x000fe40008000000 */
[----:B------:R-:W-:Y:S01]  /*1250*/  UMOV UR12, UR13 ;  /* 0x0000000d000c7c82 */ /* 0x000fe20008000000 */
[----:B------:R-:W-:Y:S02]  /*1260*/  @UP0 USHF.R.U32.HI UR7, URZ, UR22, UR10 ;  /* 0x00000016ff070299 */ /* 0x000fe4000801160a */
[----:B------:R-:W-:-:S02]  /*1270*/  USEL UR4, UR24, UR4, !UP0 ;  /* 0x0000000418047287 */ /* 0x000fc4000c000000 */
[----:B------:R-:W-:Y:S02]  /*1280*/  UIMAD.WIDE.U32 UR10, UR7, UR8, URZ ;  /* 0x00000008070a72a5 */ /* 0x000fe4000f8e00ff */
[----:B------:R-:W-:Y:S02]  /*1290*/  @UP2 USHF.R.U32.HI UR6, URZ, UR9, UR12 ;  /* 0x00000009ff062299 */ /* 0x000fe4000801160c */
[----:B------:R-:W-:-:S03]  /*12a0*/  UIMAD.WIDE.U32 UR12, UR4, UR8, URZ ;  /* 0x00000008040c72a5 */ /* 0x000fc6000f8e00ff */
[----:B------:R-:W-:Y:S02]  /*12b0*/  UMOV UR10, UR11 ;  /* 0x0000000b000a7c82 */ /* 0x000fe40008000000 */
[----:B------:R-:W-:Y:S02]  /*12c0*/  @UP2 USHF.R.U32.HI UR7, URZ, UR9, UR10 ;  /* 0x00000009ff072299 */ /* 0x000fe4000801160a */
[----:B------:R-:W-:Y:S02]  /*12d0*/  UIMAD UR10, UR6, UR19, URZ ;  /* 0x00000013060a72a4 */ /* 0x000fe4000f8e02ff */
[----:B------:R-:W-:-:S04]  /*12e0*/  UIMAD UR7, UR7, UR19, URZ ;  /* 0x00000013070772a4 */ /* 0x000fc8000f8e02ff */
[----:B------:R-:W-:-:S03]  /*12f0*/  UISETP.GE.AND UP0, UPT, UR4, UR7, UPT ;  /* 0x000000070400728c */ /* 0x000fc6000bf06270 */
[----:B------:R-:W-:Y:S01]  /*1300*/  UMOV UR7, UR13 ;  /* 0x0000000d00077c82 */ /* 0x000fe20008000000 */
[----:B------:R-:W-:Y:S02]  /*1310*/  UISETP.GE.OR UP0, UPT, UR5, UR10, UP0 ;  /* 0x0000000a0500728c */ /* 0x000fe40008706670 */
[----:B------:R-:W-:Y:S02]  /*1320*/  UIMAD.WIDE.U32 UR10, UR5, UR8, URZ ;  /* 0x00000008050a72a5 */ /* 0x000fe4000f8e00ff */
[----:B------:R-:W-:Y:S02]  /*1330*/  USHF.R.U32.HI UR7, URZ, UR9, UR7 ;  /* 0x00000009ff077299 */ /* 0x000fe40008011607 */
[----:B------:R-:W-:Y:S02]  /*1340*/  UIADD3 UR10, UPT, UPT, -UR4, URZ, URZ ;  /* 0x000000ff040a7290 */ /* 0x000fe4000fffe1ff */
[----:B------:R-:W-:Y:S02]  /*1350*/  USEL UR7, UR4, UR7, !UP2 ;  /* 0x0000000704077287 */ /* 0x000fe4000d000000 */
[----:B------:R-:W-:Y:S01]  /*1360*/  UIMAD UR10, UR14, UR10, UR24 ;  /* 0x0000000a0e0a72a4 */ /* 0x000fe2000f8e0218 */
[----:B------:R-:W-:Y:S01]  /*1370*/  @!UP0 UMOV UR8, UR11 ;  /* 0x0000000b00088c82 */ /* 0x000fe20008000000 */
[----:B------:R-:W-:-:S02]  /*1380*/  UIADD3 UR11, UPT, UPT, -UR5, URZ, URZ ;  /* 0x000000ff050b7290 */ /* 0x000fc4000fffe1ff */
[----:B------:R-:W-:Y:S02]  /*1390*/  @!UP0 USHF.R.U32.HI UR8, URZ, UR9, UR8 ;  /* 0x00000009ff088299 */ /* 0x000fe40008011608 */
[----:B------:R-:W-:Y:S02]  /*13a0*/  UIADD3 UR9, UPT, UPT, -UR7, URZ, URZ ;  /* 0x000000ff07097290 */ /* 0x000fe4000fffe1ff */
[----:B------:R-:W-:Y:S02]  /*13b0*/  @!UP0 USEL UR8, UR5, UR8, !UP2 ;  /* 0x0000000805088287 */ /* 0x000fe4000d000000 */
[----:B------:R-:W-:Y:S02]  /*13c0*/  UIMAD UR9, UR19, UR9, UR4 ;  /* 0x00000009130972a4 */ /* 0x000fe4000f8e0204 */
[----:B------:R-:W-:Y:S02]  /*13d0*/  @!UP0 UIADD3 UR7, UPT, UPT, UR7, -UR8, URZ ;  /* 0x8000000807078290 */ /* 0x000fe4000fffe0ff */
[----:B------:R-:W-:-:S02]  /*13e0*/  @!UP0 UIMAD UR6, UR9, UR6, UR8 ;  /* 0x00000006090682a4 */ /* 0x000fc4000f8e0208 */
[----:B------:R-:W-:Y:S02]  /*13f0*/  @!UP0 UIMAD UR4, UR7, UR19, UR5 ;  /* 0x00000013070482a4 */ /* 0x000fe4000f8e0205 */
[----:B------:R-:W-:Y:S02]  /*1400*/  UIMAD UR20, UR21, UR11, UR20 ;  /* 0x0000000b151472a4 */ /* 0x000fe4000f8e0214 */
[----:B------:R-:W-:Y:S01]  /*1410*/  UIMAD UR24, UR4, UR14, UR10 ;  /* 0x0000000e041872a4 */ /* 0x000fe2000f8e020a */
[----:B------:R-:W-:Y:S02]  /*1420*/  @!UP0 UMOV UR5, UR6 ;  /* 0x0000000600058c82 */ /* 0x000fe40008000000 */
[----:B------:R-:W-:-:S12]  /*1430*/  UIMAD UR20, UR5, UR21, UR20 ;  /* 0x00000015051472a4 */ /* 0x000fd8000f8e0214 */
.L_x_18:
[----:B------:R-:W-:-:S09]  /*1440*/  UISETP.NE.AND UP0, UPT, UR23, 0x1, UPT ;  /* 0x000000011700788c */ /* 0x000fd2000bf05270 */
[----:B------:R-:W-:Y:S05]  /*1450*/  BRA.U UP0, `(.L_x_19) ;  /* 0x0000000100407547 */ /* 0x000fea000b800000 */
[----:B------:R-:W2:Y:S01]  /*1460*/  LDCU.128 UR8, c[0x0][0xb10] ;  /* 0x00016200ff0877ac */ /* 0x000ea20008000c00 */
[----:B------:R-:W3:Y:S01]  /*1470*/  LDCU UR12, c[0x0][0xb0c] ;  /* 0x00016180ff0c77ac */ /* 0x000ee20008000800 */
[----:B------:R-:W4:Y:S01]  /*1480*/  LDCU UR13, c[0x0][0xb20] ;  /* 0x00016400ff0d77ac */ /* 0x000f220008000800 */
[----:B--2---:R-:W-:Y:S02]  /*1490*/  UIMAD.WIDE.U32 UR4, UR20, UR8, URZ ;  /* 0x00000008140472a5 */ /* 0x004fe4000f8e00ff */
[----:B------:R-:W-:Y:S02]  /*14a0*/  UIMAD.WIDE.U32 UR6, UR24, UR11, URZ ;  /* 0x0000000b180672a5 */ /* 0x000fe4000f8e00ff */
[----:B---3--:R-:W-:Y:S02]  /*14b0*/  UISETP.NE.AND UP0, UPT, UR12, 0x1, UPT ;  /* 0x000000010c00788c */ /* 0x008fe4000bf05270 */
[----:B------:R-:W-:-:S03]  /*14c0*/  USHF.R.U32.HI UR5, URZ, UR9, UR5 ;  /* 0x00000009ff057299 */ /* 0x000fc60008011605 */
[----:B------:R-:W-:Y:S01]  /*14d0*/  UMOV UR4, UR7 ;  /* 0x0000000700047c82 */ /* 0x000fe20008000000 */
[----:B------:R-:W-:Y:S02]  /*14e0*/  USEL UR5, UR20, UR5, !UP0 ;  /* 0x0000000514057287 */ /* 0x000fe4000c000000 */
[----:B------:R-:W-:Y:S02]  /*14f0*/  UISETP.NE.AND UP0, UPT, UR10, 0x1, UPT ;  /* 0x000000010a00788c */ /* 0x000fe4000bf05270 */
[----:B----4-:R-:W-:-:S04]  /*1500*/  USHF.R.U32.HI UR4, URZ, UR13, UR4 ;  /* 0x0000000dff047299 */ /* 0x010fc80008011604 */
[----:B------:R-:W-:-:S04]  /*1510*/  USEL UR4, UR24, UR4, !UP0 ;  /* 0x0000000418047287 */ /* 0x000fc8000c000000 */
[----:B------:R-:W-:Y:S02]  /*1520*/  UIADD3 UR6, UPT, UPT, UR5, -UR4, URZ ;  /* 0x8000000405067290 */ /* 0x000fe4000fffe0ff */
[----:B------:R-:W-:Y:S02]  /*1530*/  UIADD3 UR4, UPT, UPT, -UR5, UR4, URZ ;  /* 0x0000000405047290 */ /* 0x000fe4000fffe1ff */
[----:B------:R-:W-:Y:S02]  /*1540*/  UIMAD UR24, UR6, UR10, UR24 ;  /* 0x0000000a061872a4 */ /* 0x000fe4000f8e0218 */
[----:B------:R-:W-:-:S12]  /*1550*/  UIMAD UR20, UR4, UR12, UR20 ;  /* 0x0000000c041472a4 */ /* 0x000fd8000f8e0214 */
.L_x_19:
[----:B------:R-:W-:Y:S01]  /*1560*/  UISETP.NE.AND UP0, UPT, UR18, 0x2, UPT ;  /* 0x000000021200788c */ /* 0x000fe2000bf05270 */
[----:B------:R-:W-:Y:S09]  /*1570*/  BRA.U !UP5, `(.L_x_20) ;  /* 0x000000010d0c7547 */ /* 0x000ff2000b800000 */
[----:B------:R-:W-:Y:S01]  /*1580*/  UCGABAR_WAIT ;  /* 0x0000000000007dc7 */ /* 0x000fe20008000000 */
[----:B------:R-:W-:Y:S01]  /*1590*/  CCTL.IVALL ;  /* 0x00000000ff00798f */ /* 0x000fe20002000000 */
[----:B------:R-:W-:Y:S05]  /*15a0*/  BRA `(.L_x_21) ;  /* 0x0000000000047947 */ /* 0x000fea0003800000 */
.L_x_20:
[----:B------:R-:W-:Y:S06]  /*15b0*/  BAR.SYNC.DEFER_BLOCKING 0x0 ;  /* 0x0000000000007b1d */ /* 0x000fec0000010000 */
.L_x_21:
[----:B------:R-:W-:Y:S05]  /*15c0*/  BRA.U UP0, `(.L_x_22) ;  /* 0x0000001500b07547 */ /* 0x000fea000b800000 */
[----:B------:R-:W2:Y:S01]  /*15d0*/  LDCU UR6, c[0x0][0x38c] ;  /* 0x00007180ff0677ac */ /* 0x000ea20008000800 */
[----:B------:R-:W-:Y:S01]  /*15e0*/  PLOP3.LUT P2, PT, PT, PT, UP3, 0x80, 0x8 ;  /* 0x000000000008781c */ /* 0x000fe20003f4f038 */
[----:B------:R-:W-:Y:S01]  /*15f0*/  IMAD.MOV.U32 R12, RZ, RZ, 0x1 ;  /* 0x00000001ff0c7424 */ /* 0x000fe200078e00ff */
[----:B------:R-:W-:Y:S01]  /*1600*/  ISETP.EQ.OR P3, PT, R0, RZ, P4 ;  /* 0x000000ff0000720c */ /* 0x000fe20002762670 */
[----:B------:R-:W-:Y:S01]  /*1610*/  UISETP.NE.AND UP1, UPT, UR18, URZ, UPT ;  /* 0x000000ff1200728c */ /* 0x000fe2000bf25270 */
[----:B------:R-:W-:Y:S01]  /*1620*/  PLOP3.LUT P2, PT, P2, PT, PT, 0x8, 0x80 ;  /* 0x000000000080781c */ /* 0x000fe2000174e170 */
[----:B------:R-:W-:Y:S01]  /*1630*/  USEL UR38, URZ, 0x1, UP6 ;  /* 0x00000001ff267887 */ /* 0x000fe2000b000000 */
[----:B------:R-:W-:Y:S01]  /*1640*/  CS2R R10, SRZ ;  /* 0x00000000000a7805 */ /* 0x000fe2000001ff00 */
[----:B------:R-:W-:Y:S01]  /*1650*/  IMAD.MOV.U32 R9, RZ, RZ, RZ ;  /* 0x000000ffff097224 */ /* 0x000fe200078e00ff */
[----:B------:R-:W3:Y:S01]  /*1660*/  LDCU UR62, c[0x0][0x370] ;  /* 0x00006e00ff3e77ac */ /* 0x000ee20008000800 */
[----:B------:R-:W-:Y:S01]  /*1670*/  IMAD.MOV.U32 R8, RZ, RZ, 0x1 ;  /* 0x00000001ff087424 */ /* 0x000fe200078e00ff */
[----:B------:R-:W4:Y:S01]  /*1680*/  LDCU.64 UR46, c[0x0][0x348] ;  /* 0x00006900ff2e77ac */ /* 0x000f220008000a00 */
[----:B------:R-:W-:-:S02]  /*1690*/  USHF.R.U32.HI UR66, URZ, 0x6, UR29 ;  /* 0x00000006ff427899 */ /* 0x000fc4000801161d */
[----:B--2---:R-:W-:Y:S02]  /*16a0*/  UIADD3 UR5, UPT, UPT, UR6, 0xff, URZ ;  /* 0x000000ff06057890 */ /* 0x004fe4000fffe0ff */
[----:B------:R-:W-:Y:S02]  /*16b0*/  UIADD3 UR67, UPT, UPT, UR6, 0x1fe, URZ ;  /* 0x000001fe06437890 */ /* 0x000fe4000fffe0ff */
[----:B------:R-:W-:Y:S01]  /*16c0*/  USHF.R.S32.HI UR4, URZ, 0x1f, UR5 ;  /* 0x0000001fff047899 */ /* 0x000fe20008011405 */
[----:B------:R-:W2:Y:S03]  /*16d0*/  LDCU UR61, c[0x0][0x374] ;  /* 0x00006e80ff3d77ac */ /* 0x000ea60008000800 */
[----:B------:R-:W-:Y:S02]  /*16e0*/  ULEA.HI UR4, UR4, UR5, URZ, 0x8 ;  /* 0x0000000504047291 */ /* 0x000fe4000f8f40ff */
[----:B------:R-:W-:-:S02]  /*16f0*/  USEL UR38, UR38, 0x2, UP1 ;  /* 0x0000000226267887 */ /* 0x000fc40008800000 */
[----:B------:R-:W-:Y:S02]  /*1700*/  USHF.R.S32.HI UR64, URZ, 0x8, UR4 ;  /* 0x00000008ff407899 */ /* 0x000fe40008011404 */
[----:B------:R-:W-:Y:S02]  /*1710*/  UIADD3 UR4, UPT, UPT, UR6, -0x1, URZ ;  /* 0xffffffff06047890 */ /* 0x000fe4000fffe0ff */
[----:B------:R-:W-:Y:S02]  /*1720*/  UISETP.LT.U32.AND UP0, UPT, UR64, 0x2, UPT ;  /* 0x000000024000788c */ /* 0x000fe4000bf01070 */
[----:B------:R-:W-:Y:S02]  /*1730*/  UISETP.GE.U32.AND UP2, UPT, UR4, -0x1ff, UPT ;  /* 0xfffffe010400788c */ /* 0x000fe4000bf46070 */
[----:B------:R-:W-:Y:S01]  /*1740*/  USEL UR63, UR64, 0x2, UP0 ;  /* 0x00000002403f7887 */ /* 0x000fe20008000000 */
[----:B------:R-:W-:-:S03]  /*1750*/  UMOV UR23, URZ ;  /* 0x000000ff00177c82 */ /* 0x000fc60008000000 */
[----:B------:R-:W-:Y:S02]  /*1760*/  UIADD3 UR37, UPT, UPT, UR63, -0x1, URZ ;  /* 0xffffffff3f257890 */ /* 0x000fe4000fffe0ff */
[----:B------:R-:W-:-:S03]  /*1770*/  UIADD3 UR65, UPT, UPT, UR64, -UR63, URZ ;  /* 0x8000003f40417290 */ /* 0x000fc6000fffe0ff */
[----:B------:R-:W-:-:S04]  /*1780*/  @UP2 UIADD3 UR37, UPT, UPT, UR63, URZ, URZ ;  /* 0x000000ff3f252290 */ /* 0x000fc8000fffe0ff */
[----:B--234-:R-:W-:-:S12]  /*1790*/  UIADD3 UR37, UPT, UPT, UR37, 0x1, URZ ;  /* 0x0000000125257890 */ /* 0x01cfd8000fffe0ff */
.L_x_46:
[----:B------:R-:W-:Y:S01]  /*17a0*/  UISETP.NE.AND UP0, UPT, UR55, URZ, UPT ;  /* 0x000000ff3700728c */ /* 0x000fe2000bf05270 */
[----:B------:R-:W2:Y:S08]  /*17b0*/  S2UR UR55, SR_CgaCtaId ;  /* 0x00000000003779c3 */ /* 0x000eb00000008800 */
[----:B---3--:R-:W-:Y:S05]  /*17c0*/  BRA.U UP0, `(.L_x_23) ;  /* 0x0000000100347547 */ /* 0x008fea000b800000 */
[----:B------:R-:W3:Y:S01]  /*17d0*/  S2R R0, SR_CgaCtaId ;  /* 0x0000000000007919 */ /* 0x000ee20000008800 */
[----:B------:R-:W-:-:S04]  /*17e0*/  MOV R2, 0x400 ;  /* 0x0000040000027802 */ /* 0x000fc80000000f00 */
[----:B---3--:R-:W-:Y:S02]  /*17f0*/  LEA R0, R0, R2, 0x18 ;  /* 0x0000000200007211 */ /* 0x008fe400078ec0ff */
[----:B------:R-:W-:-:S03]  /*1800*/  SHF.L.U32 R2, R8, 0x1f, RZ ;  /* 0x0000001f08027819 */ /* 0x000fc600000006ff */
[----:B------:R-:W-:-:S04]  /*1810*/  IMAD R0, R9, 0x8, R0 ;  /* 0x0000000809007824 */ /* 0x000fc800078e0200 */
[----:B------:R-:W3:Y:S02]  /*1820*/  SYNCS.PHASECHK.TRANS64.TRYWAIT P0, [R0+URZ+0xd0], R2 ;  /* 0x0000d002000075a7 */ /* 0x000ee400080011ff */
[----:B---3--:R-:W-:Y:S05]  /*1830*/  @!P0 BRA `(.L_x_24) ;  /* 0x0000006800d88947 */ /* 0x008fea0003800000 */
.L_x_131:
[----:B------:R-:W-:Y:S01]  /*1840*/  VIADD R9, R9, 0x1 ;  /* 0x0000000109097836 */ /* 0x000fe20000000000 */
[----:B------:R3:W-:Y:S04]  /*1850*/  SYNCS.ARRIVE.TRANS64.A1T0 RZ, [R0+URZ+0xc0], RZ ;  /* 0x0000c0ff00ff79a7 */ /* 0x0007e800081000ff */
[----:B------:R-:W-:-:S04]  /*1860*/  ISETP.NE.AND P0, PT, R9, 0x2, PT ;  /* 0x000000020900780c */ /* 0x000fc80003f05270 */
[----:B------:R-:W-:Y:S02]  /*1870*/  SEL R9, R9, RZ, P0 ;  /* 0x000000ff09097207 */ /* 0x000fe40000000000 */
[----:B---3--:R-:W-:-:S04]  /*1880*/  SEL R0, RZ, 0x1, P0 ;  /* 0x00000001ff007807 */ /* 0x008fc80000000000 */
[----:B------:R-:W-:-:S07]  /*1890*/  LOP3.LUT R8, R8, R0, RZ, 0x3c, !PT ;  /* 0x0000000008087212 */ /* 0x000fce00078e3cff */
.L_x_23:
[----:B------:R-:W-:Y:S01]  /*18a0*/  UMOV UR21, 0x400 ;  /* 0x0000040000157882 */ /* 0x000fe20000000000 */
[----:B------:R-:W-:Y:S01]  /*18b0*/  SHF.L.U32 R0, R12, 0x1f, RZ ;  /* 0x0000001f0c007819 */ /* 0x000fe200000006ff */
[----:B--2---:R-:W-:Y:S02]  /*18c0*/  ULEA UR21, UR55, UR21, 0x18 ;  /* 0x0000001537157291 */ /* 0x004fe4000f8ec0ff */
[----:B------:R-:W-:Y:S02]  /*18d0*/  UISETP.GE.U32.AND UP0, UPT, UR67, 0x1ff, UPT ;  /* 0x000001ff4300788c */ /* 0x000fe4000bf06070 */
[----:B------:R-:W-:Y:S02]  /*18e0*/  ULEA UR4, UR23, UR21, 0x3 ;  /* 0x0000001517047291 */ /* 0x000fe4000f8e18ff */
[----:B------:R-:W-:Y:S02]  /*18f0*/  USHF.L.U32 UR59, UR20, 0x6, URZ ;  /* 0x00000006143b7899 */ /* 0x000fe400080006ff */
[----:B------:R-:W-:Y:S01]  /*1900*/  UIMAD UR27, UR24, 0x60, UR66 ;  /* 0x00000060181b78a4 */ /* 0x000fe2000f8e0242 */
[----:B------:R-:W-:-:S04]  /*1910*/  UMOV UR13, URZ ;  /* 0x000000ff000d7c82 */ /* 0x000fc80008000000 */
[----:B------:R2:W3:Y:S01]  /*1920*/  SYNCS.PHASECHK.TRANS64.TRYWAIT P1, [UR4+0x10], R0 ;  /* 0x00001000ff0075a7 */ /* 0x0004e20008021104 */
[----:B------:R-:W-:Y:S06]  /*1930*/  BRA.U !UP0, `(.L_x_25) ;  /* 0x0000000508587547 */ /* 0x000fec000b800000 */
[----:B------:R-:W-:Y:S01]  /*1940*/  UMOV UR22, URZ ;  /* 0x000000ff00167c82 */ /* 0x000fe20008000000 */
[----:B------:R-:W-:-:S05]  /*1950*/  UMOV UR6, UR23 ;  /* 0x0000001700067c82 */ /* 0x000fca0008000000 */
.L_x_33:
[----:B------:R-:W-:Y:S01]  /*1960*/  ULEA UR57, UR6, UR21, 0x3 ;  /* 0x0000001506397291 */ /* 0x000fe2000f8e18ff */
[----:B---3--:R-:W-:Y:S01]  /*1970*/  @!P4 MOV R2, 0x14000 ;  /* 0x000140000002c802 */ /* 0x008fe20000000f00 */
[----:B-123--:R-:W-:Y:S10]  /*1980*/  @P1 BRA `(.L_x_26) ;  /* 0x00000000000c1947 */ /* 0x00eff40003800000 */
[----:B------:R-:W-:-:S04]  /*1990*/  SHF.L.U32 R3, R12, 0x1f, RZ ;  /* 0x0000001f0c037819 */ /* 0x000fc800000006ff */
[----:B------:R-:W3:Y:S02]  /*19a0*/  SYNCS.PHASECHK.TRANS64.TRYWAIT P0, [UR57+0x10], R3 ;  /* 0x00001003ff0075a7 */ /* 0x000ee40008001139 */
[----:B---3--:R-:W-:Y:S05]  /*19b0*/  @!P0 BRA `(.L_x_27) ;  /* 0x00000068008c8947 */ /* 0x008fea0003800000 */
.L_x_26:
[----:B------:R3:W-:Y:S01]  /*19c0*/  @!P4 SYNCS.ARRIVE.TRANS64 RZ, [UR57], R2 ;  /* 0x00000002ffffc9a7 */ /* 0x0007e20008000039 */
[----:B------:R-:W-:-:S04]  /*19d0*/  ULOP3.LUT UR4, UR38, 0x2, URZ, 0xfc, !UPT ;  /* 0x0000000226047892 */ /* 0x000fc8000f8efcff */
[----:B------:R-:W-:-:S09]  /*19e0*/  UISETP.NE.AND UP0, UPT, UR4, 0x2, UPT ;  /* 0x000000020400788c */ /* 0x000fd2000bf05270 */
[----:B------:R-:W-:Y:S05]  /*19f0*/  BRA.U UP0, `(.L_x_28) ;  /* 0x0000000100047547 */ /* 0x000fea000b800000 */
[----:B-1----:R-:W-:Y:S05]  /*1a00*/  BPT.TRAP 0x1 ;  /* 0x000000040000795c */ /* 0x002fea0000300000 */
.L_x_28:
[----:B------:R-:W-:Y:S04]  /*1a10*/  BSSY.RECONVERGENT B0, `(.L_x_29) ;  /* 0x0000003000007945 */ /* 0x000fe80003800200 */
[----:B------:R-:W-:Y:S05]  /*1a20*/  @P3 BRA `(.L_x_30) ;  /* 0x0000000000043947 */ /* 0x000fea0003800000 */
[----:B-1----:R-:W-:Y:S05]  /*1a30*/  BPT.TRAP 0x1 ;  /* 0x000000040000795c */ /* 0x002fea0000300000 */
.L_x_30:
[----:B-1----:R-:W-:Y:S05]  /*1a40*/  BSYNC.RECONVERGENT B0 ;  /* 0x0000000000007941 */ /* 0x002fea0003800200 */
.L_x_29:
[----:B------:R-:W-:Y:S01]  /*1a50*/  UIADD3 UR4, UPT, UPT, UR6, 0x1, URZ ;  /* 0x0000000106047890 */ /* 0x000fe2000fffe0ff */
[----:B------:R-:W-:Y:S01]  /*1a60*/  BSSY.RECONVERGENT B0, `(.L_x_31) ;  /* 0x000003e000007945 */ /* 0x000fe20003800200 */
[----:B------:R-:W-:Y:S02]  /*1a70*/  ELECT P0, URZ, PT ;  /* 0x0000000000ff782f */ /* 0x000fe40003800000 */
[----:B------:R-:W-:-:S04]  /*1a80*/  UISETP.NE.AND UP0, UPT, UR4, 0x2, UPT ;  /* 0x000000020400788c */ /* 0x000fc8000bf05270 */
[----:B------:R-:W-:Y:S02]  /*1a90*/  USEL UR5, URZ, 0x1, UP0 ;  /* 0x00000001ff057887 */ /* 0x000fe40008000000 */
[----:B------:R-:W-:-:S04]  /*1aa0*/  USEL UR23, UR4, URZ, UP0 ;  /* 0x000000ff04177287 */ /* 0x000fc80008000000 */
[----:B------:R-:W-:Y:S01]  /*1ab0*/  ULEA UR4, UR23, UR21, 0x3 ;  /* 0x0000001517047291 */ /* 0x000fe2000f8e18ff */
[----:B------:R-:W-:-:S04]  /*1ac0*/  LOP3.LUT R12, R12, UR5, RZ, 0x3c, !PT ;  /* 0x000000050c0c7c12 */ /* 0x000fc8000f8e3cff */
[----:B--2---:R-:W-:-:S04]  /*1ad0*/  SHF.L.U32 R0, R12, 0x1f, RZ ;  /* 0x0000001f0c007819 */ /* 0x004fc800000006ff */
[----:B------:R1:W2:Y:S01]  /*1ae0*/  SYNCS.PHASECHK.TRANS64.TRYWAIT P1, [UR4+0x10], R0 ;  /* 0x00001000ff0075a7 */ /* 0x0002a20008021104 */
[----:B------:R-:W-:Y:S05]  /*1af0*/  @!P0 BRA `(.L_x_32) ;  /* 0x0000000000d08947 */ /* 0x000fea0003800000 */
[----:B------:R-:W-:Y:S02]  /*1b00*/  ULEA UR32, UR6, UR21, 0xf ;  /* 0x0000001506207291 */ /* 0x000fe4000f8e78ff */
[----:B------:R-:W-:Y:S02]  /*1b10*/  UIADD3 UR4, UP1, UPT, UR46, 0x80, URZ ;  /* 0x000000802e047890 */ /* 0x000fe4000ff3e0ff */
[----:B------:R-:W-:Y:S02]  /*1b20*/  UIMAD UR7, UR6, 0x6000, UR29 ;  /* 0x00006000060778a4 */ /* 0x000fe4000f8e021d */
[----:B------:R-:W-:Y:S02]  /*1b30*/  USHF.L.U32 UR58, UR22, 0x8, URZ ;  /* 0x00000008163a7899 */ /* 0x000fe400080006ff */
[----:B------:R-:W-:Y:S02]  /*1b40*/  UIADD3 UR14, UP0, UPT, UR46, 0x180, URZ ;  /* 0x000001802e0e7890 */ /* 0x000fe4000ff1e0ff */
[----:B------:R-:W-:-:S02]  /*1b50*/  UIADD3.X UR5, UPT, UPT, URZ, UR47, URZ, UP1, !UPT ;  /* 0x0000002fff057290 */ /* 0x000fc40008ffe4ff */
[----:B------:R-:W-:Y:S02]  /*1b60*/  ULEA UR7, UR7, UR21, 0x1 ;  /* 0x0000001507077291 */ /* 0x000fe4000f8e08ff */
[----:B------:R-:W-:Y:S02]  /*1b70*/  UIADD3 UR56, UPT, UPT, UR32, 0x3400, URZ ;  /* 0x0000340020387890 */ /* 0x000fe4000fffe0ff */
[----:B------:R-:W-:Y:S02]  /*1b80*/  UIADD3 UR50, UPT, UPT, UR58, 0x40, URZ ;  /* 0x000000403a327890 */ /* 0x000fe4000fffe0ff */
[----:B------:R-:W-:Y:S02]  /*1b90*/  UIADD3 UR48, UPT, UPT, UR32, 0x5400, URZ ;  /* 0x0000540020307890 */ /* 0x000fe4000fffe0ff */
[----:B------:R-:W-:Y:S02]  /*1ba0*/  UIADD3 UR42, UPT, UPT, UR58, 0x80, URZ ;  /* 0x000000803a2a7890 */ /* 0x000fe4000fffe0ff */
[----:B------:R-:W-:-:S02]  /*1bb0*/  UIADD3 UR40, UPT, UPT, UR32, 0x7400, URZ ;  /* 0x0000740020287890 */ /* 0x000fc4000fffe0ff */
[----:B------:R-:W-:Y:S02]  /*1bc0*/  UIADD3 UR34, UPT, UPT, UR58, 0xc0, URZ ;  /* 0x000000c03a227890 */ /* 0x000fe4000fffe0ff */
[----:B------:R-:W-:Y:S02]  /*1bd0*/  UIADD3 UR32, UPT, UPT, UR32, 0x9400, URZ ;  /* 0x0000940020207890 */ /* 0x000fe4000fffe0ff */
[----:B------:R-:W-:Y:S02]  /*1be0*/  UIADD3.X UR15, UPT, UPT, URZ, UR47, URZ, UP0, !UPT ;  /* 0x0000002fff0f7290 */ /* 0x000fe400087fe4ff */
[----:B------:R-:W-:Y:S02]  /*1bf0*/  UIADD3 UR24, UPT, UPT, UR7, 0x13400, URZ ;  /* 0x0001340007187890 */ /* 0x000fe4000fffe0ff */
[----:B------:R-:W-:Y:S01]  /*1c00*/  UIADD3 UR8, UPT, UPT, UR7, 0x16400, URZ ;  /* 0x0001640007087890 */ /* 0x000fe2000fffe0ff */
[----:B------:R-:W-:Y:S01]  /*1c10*/  UMOV UR30, 0x0 ;  /* 0x00000000001e7882 */ /* 0x000fe20000000000 */
[----:B------:R-:W-:Y:S01]  /*1c20*/  UMOV UR31, 0x10000000 ;  /* 0x10000000001f7882 */ /* 0x000fe20000000000 */
[----:B------:R-:W-:Y:S01]  /*1c30*/  UMOV UR49, UR57 ;  /* 0x0000003900317c82 */ /* 0x000fe20008000000 */
[----:B------:R-:W-:Y:S01]  /*1c40*/  UMOV UR51, UR59 ;  /* 0x0000003b00337c82 */ /* 0x000fe20008000000 */
[----:B------:R-:W-:Y:S01]  /*1c50*/  UMOV UR52, UR60 ;  /* 0x0000003c00347c82 */ /* 0x000fe20008000000 */
[----:B------:R-:W-:Y:S01]  /*1c60*/  UMOV UR41, UR57 ;  /* 0x0000003900297c82 */ /* 0x000fe20008000000 */
[----:B------:R-:W-:Y:S01]  /*1c70*/  UMOV UR43, UR59 ;  /* 0x0000003b002b7c82 */ /* 0x000fe20008000000 */
[----:B------:R-:W-:Y:S01]  /*1c80*/  UMOV UR44, UR60 ;  /* 0x0000003c002c7c82 */ /* 0x000fe20008000000 */
[----:B------:R-:W-:Y:S01]  /*1c90*/  UTMALDG.3D [UR56], [UR4], desc[UR30] ;  /* 0x00001e38040075b4 */ /* 0x000fe20008011000 */
[----:B------:R-:W-:Y:S01]  /*1ca0*/  UMOV UR33, UR57 ;  /* 0x0000003900217c82 */ /* 0x000fe20008000000 */
[----:B------:R-:W-:Y:S01]  /*1cb0*/  UMOV UR35, UR59 ;  /* 0x0000003b00237c82 */ /* 0x000fe20008000000 */
[----:B------:R-:W-:Y:S01]  /*1cc0*/  UMOV UR36, UR60 ;  /* 0x0000003c00247c82 */ /* 0x000fe20008000000 */
[----:B------:R-:W-:Y:S01]  /*1cd0*/  UMOV UR13, 0x30000 ;  /* 0x00030000000d7882 */ /* 0x000fe20000000000 */
[----:B------:R-:W-:Y:S01]  /*1ce0*/  UMOV UR25, UR57 ;  /* 0x0000003900197c82 */ /* 0x000fe20008000000 */
[----:B------:R-:W-:Y:S01]  /*1cf0*/  UMOV UR28, UR60 ;  /* 0x0000003c001c7c82 */ /* 0x000fe20008000000 */
[----:B------:R-:W-:Y:S01]  /*1d00*/  UMOV UR26, UR58 ;  /* 0x0000003a001a7c82 */ /* 0x000fe20008000000 */
[----:B------:R-:W-:Y:S01]  /*1d10*/  UTMALDG.3D [UR48], [UR4], desc[UR30] ;  /* 0x00001e30040075b4 */ /* 0x000fe20008011000 */
[----:B------:R-:W-:Y:S01]  /*1d20*/  UMOV UR9, UR57 ;  /* 0x0000003900097c82 */ /* 0x000fe20008000000 */
[----:B------:R-:W-:Y:S01]  /*1d30*/  UMOV UR11, UR27 ;  /* 0x0000001b000b7c82 */ /* 0x000fe20008000000 */
[----:B------:R-:W-:Y:S01]  /*1d40*/  UMOV UR12, UR60 ;  /* 0x0000003c000c7c82 */ /* 0x000fe20008000000 */
[----:B------:R-:W-:Y:S01]  /*1d50*/  UMOV UR10, UR50 ;  /* 0x00000032000a7c82 */ /* 0x000fe20008000000 */
[----:B------:R-:W-:Y:S01]  /*1d60*/  UIADD3 UR16, UPT, UPT, UR7, 0x19400, URZ ;  /* 0x0001940007107890 */ /* 0x000fe2000fffe0ff */
[----:B------:R-:W-:Y:S01]  /*1d70*/  UMOV UR17, UR57 ;  /* 0x0000003900117c82 */ /* 0x000fe20008000000 */
[----:B------:R-:W-:Y:S01]  /*1d80*/  UTMALDG.3D [UR40], [UR4], desc[UR30] ;  /* 0x00001e28040075b4 */ /* 0x000fe20008011000 */
[----:B------:R-:W-:Y:S01]  /*1d90*/  UMOV UR19, UR27 ;  /* 0x0000001b00137c82 */ /* 0x000fe20008000000 */
[----:B------:R-:W-:Y:S01]  /*1da0*/  UMOV UR20, UR60 ;  /* 0x0000003c00147c82 */ /* 0x000fe20008000000 */
[----:B------:R-:W-:Y:S01]  /*1db0*/  UMOV UR18, UR42 ;  /* 0x0000002a00127c82 */ /* 0x000fe20008000000 */
[----:B------:R-:W-:Y:S01]  /*1dc0*/  UTMALDG.3D [UR32], [UR4], desc[UR30] ;  /* 0x00001e20040075b4 */ /* 0x000fe20008011000 */
[----:B------:R-:W-:Y:S01]  /*1dd0*/  UTMALDG.3D.MULTICAST [UR24], [UR14], UR13, desc[UR30] ;  /* 0x00001e180e0073b4 */ /* 0x000fe2000801180d */
[----:B------:R4:W-:Y:S01]  /*1de0*/  UTMALDG.3D.MULTICAST [UR8], [UR14], UR13, desc[UR30] ;  /* 0x00001e080e0073b4 */ /* 0x0009e2000801180d */
[----:B------:R1:W-:Y:S01]  /*1df0*/  UTMALDG.3D.MULTICAST [UR16], [UR14], UR13, desc[UR30] ;  /* 0x00001e100e0073b4 */ /* 0x0003e2000801180d */
[----:B----4-:R-:W-:Y:S01]  /*1e00*/  UIADD3 UR8, UPT, UPT, UR7, 0x1c400, URZ ;  /* 0x0001c40007087890 */ /* 0x010fe2000fffe0ff */
[----:B------:R-:W-:-:S08]  /*1e10*/  UMOV UR10, UR34 ;  /* 0x00000022000a7c82 */ /* 0x000fd00008000000 */
[----:B------:R1:W-:Y:S02]  /*1e20*/  UTMALDG.3D.MULTICAST [UR8], [UR14], UR13, desc[UR30] ;  /* 0x00001e080e0073b4 */ /* 0x0003e4000801180d */
[----:B-1----:R-:W-:Y:S01]  /*1e30*/  NOP ;  /* 0x0000000000007918 */ /* 0x002fe20000000000 */
.L_x_32:
[----:B------:R-:W-:Y:S05]  /*1e40*/  BSYNC.RECONVERGENT B0 ;  /* 0x0000000000007941 */ /* 0x000fea0003800200 */
.L_x_31:
[----:B------:R-:W-:Y:S01]  /*1e50*/  UIADD3 UR22, UPT, UPT, UR22, 0x1, URZ ;  /* 0x0000000116167890 */ /* 0x000fe2000fffe0ff */
[----:B------:R-:W-:Y:S01]  /*1e60*/  UMOV UR6, UR23 ;  /* 0x0000001700067c82 */ /* 0x000fe20008000000 */
[----:B------:R-:W-:Y:S02]  /*1e70*/  UMOV UR13, UR37 ;  /* 0x00000025000d7c82 */ /* 0x000fe40008000000 */
[----:B------:R-:W-:-:S09]  /*1e80*/  UISETP.NE.AND UP0, UPT, UR22, UR37, UPT ;  /* 0x000000251600728c */ /* 0x000fd2000bf05270 */
[----:B------:R-:W-:Y:S05]  /*1e90*/  BRA.U UP0, `(.L_x_33) ;  /* 0xfffffff900b07547 */ /* 0x000fea000b83ffff */
.L_x_25:
[----:B------:R-:W-:Y:S01]  /*1ea0*/  ULEA UR4, UR23, UR21, 0x3 ;  /* 0x0000001517047291 */ /* 0x000fe2000f8e18ff */
[----:B-12---:R-:W-:Y:S01]  /*1eb0*/  SHF.L.U32 R0, R12, 0x1f, RZ ;  /* 0x0000001f0c007819 */ /* 0x006fe200000006ff */
[----:B------:R-:W-:Y:S01]  /*1ec0*/  @!P2 SYNCS.ARRIVE.TRANS64.A1T0 RZ, [UR21+0x58], RZ ;  /* 0x000058ffffffa9a7 */ /* 0x000fe20008100015 */
[----:B------:R-:W-:-:S06]  /*1ed0*/  UISETP.GT.AND UP0, UPT, UR64, UR63, UPT ;  /* 0x0000003f4000728c */ /* 0x000fcc000bf04270 */
[----:B---3--:R1:W2:Y:S03]  /*1ee0*/  SYNCS.PHASECHK.TRANS64.TRYWAIT P1, [UR4+0x10], R0 ;  /* 0x00001000ff0075a7 */ /* 0x0082a60008021104 */
[----:B------:R-:W-:Y:S05]  /*1ef0*/  BRA.U !UP0, `(.L_x_34) ;  /* 0x0000000508547547 */ /* 0x000fea000b800000 */
[----:B------:R-:W-:Y:S01]  /*1f00*/  UIADD3 UR22, UPT, UPT, UR65, UR13, URZ ;  /* 0x0000000d41167290 */ /* 0x000fe2000fffe0ff */
[----:B------:R-:W-:-:S11]  /*1f10*/  UMOV UR6, UR23 ;  /* 0x0000001700067c82 */ /* 0x000fd60008000000 */
.L_x_42:
[----:B------:R-:W-:Y:S01]  /*1f20*/  ULEA UR57, UR6, UR21, 0x3 ;  /* 0x0000001506397291 */ /* 0x000fe2000f8e18ff */
[----:B--2---:R-:W-:Y:S01]  /*1f30*/  @!P4 MOV R2, 0x14000 ;  /* 0x000140000002c802 */ /* 0x004fe20000000f00 */
[----:B--23--:R-:W-:Y:S10]  /*1f40*/  @P1 BRA `(.L_x_35) ;  /* 0x00000000000c1947 */ /* 0x00cff40003800000 */
[----:B------:R-:W-:-:S04]  /*1f50*/  SHF.L.U32 R3, R12, 0x1f, RZ ;  /* 0x0000001f0c037819 */ /* 0x000fc800000006ff */
[----:B------:R-:W2:Y:S02]  /*1f60*/  SYNCS.PHASECHK.TRANS64.TRYWAIT P0, [UR57+0x10], R3 ;  /* 0x00001003ff0075a7 */ /* 0x000ea40008001139 */
[----:B--2---:R-:W-:Y:S05]  /*1f70*/  @!P0 BRA `(.L_x_36) ;  /* 0x0000006400348947 */ /* 0x004fea0003800000 */
.L_x_35:
[----:B------:R2:W-:Y:S01]  /*1f80*/  @!P4 SYNCS.ARRIVE.TRANS64 RZ, [UR57], R2 ;  /* 0x00000002ffffc9a7 */ /* 0x0005e20008000039 */
[----:B------:R-:W-:-:S04]  /*1f90*/  ULOP3.LUT UR4, UR38, 0x2, URZ, 0xfc, !UPT ;  /* 0x0000000226047892 */ /* 0x000fc8000f8efcff */
[----:B------:R-:W-:-:S09]  /*1fa0*/  UISETP.NE.AND UP0, UPT, UR4, 0x2, UPT ;  /* 0x000000020400788c */ /* 0x000fd2000bf05270 */
[----:B------:R-:W-:Y:S05]  /*1fb0*/  BRA.U UP0, `(.L_x_37) ;  /* 0x0000000100047547 */ /* 0x000fea000b800000 */
[----:B------:R-:W-:Y:S05]  /*1fc0*/  BPT.TRAP 0x1 ;  /* 0x000000040000795c */ /* 0x000fea0000300000 */
.L_x_37:
[----:B------:R-:W-:Y:S04]  /*1fd0*/  BSSY.RECONVERGENT B0, `(.L_x_38) ;  /* 0x0000003000007945 */ /* 0x000fe80003800200 */
[----:B------:R-:W-:Y:S05]  /*1fe0*/  @P3 BRA `(.L_x_39) ;  /* 0x0000000000043947 */ /* 0x000fea0003800000 */
[----:B------:R-:W-:Y:S05]  /*1ff0*/  BPT.TRAP 0x1 ;  /* 0x000000040000795c */ /* 0x000fea0000300000 */
.L_x_39:
[----:B------:R-:W-:Y:S05]  /*2000*/  BSYNC.RECONVERGENT B0 ;  /* 0x0000000000007941 */ /* 0x000fea0003800200 */
.L_x_38:
        /* <DEDUP_REMOVED lines=8> */
[----:B-1----:R-:W-:-:S04]  /*2090*/  SHF.L.U32 R0, R12, 0x1f, RZ ;  /* 0x0000001f0c007819 */ /* 0x002fc800000006ff */
[----:B------:R1:W3:Y:S01]  /*20a0*/  SYNCS.PHASECHK.TRANS64.TRYWAIT P1, [UR4+0x10], R0 ;  /* 0x00001000ff0075a7 */ /* 0x0002e20008021104 */
        /* <DEDUP_REMOVED lines=53> */
.L_x_41:
[----:B------:R-:W-:Y:S05]  /*2400*/  BSYNC.RECONVERGENT B0 ;  /* 0x0000000000007941 */ /* 0x000fea0003800200 */
.L_x_40:
[----:B------:R-:W-:Y:S01]  /*2410*/  UIADD3 UR13, UPT, UPT, UR13, 0x1, URZ ;  /* 0x000000010d0d7890 */ /* 0x000fe2000fffe0ff */
[----:B------:R-:W-:-:S03]  /*2420*/  UMOV UR6, UR23 ;  /* 0x0000001700067c82 */ /* 0x000fc60008000000 */
[----:B------:R-:W-:-:S09]  /*2430*/  UISETP.NE.AND UP0, UPT, UR13, UR22, UPT ;  /* 0x000000160d00728c */ /* 0x000fd2000bf05270 */
[----:B------:R-:W-:Y:S05]  /*2440*/  BRA.U UP0, `(.L_x_42) ;  /* 0xfffffff900b47547 */ /* 0x000fea000b83ffff */
.L_x_34:
[C---:B------:R-:W-:Y:S01]  /*2450*/  LEA R3, R11.reuse, UR21, 0x3 ;  /* 0x000000150b037c11 */ /* 0x040fe2000f8e18ff */
[----:B------:R-:W-:Y:S01]  /*2460*/  NOP ;  /* 0x0000000000007918 */ /* 0x000fe20000000000 */
[----:B-1----:R-:W-:Y:S02]  /*2470*/  SHF.L.U32 R0, R10, 0x1f, RZ ;  /* 0x0000001f0a007819 */ /* 0x002fe400000006ff */
[----:B------:R-:W-:Y:S02]  /*2480*/  LEA R4, R11, UR21, 0x4 ;  /* 0x000000150b047c11 */ /* 0x000fe4000f8e20ff */
[----:B------:R-:W1:Y:S02]  /*2490*/  SYNCS.PHASECHK.TRANS64.TRYWAIT P0, [R3+URZ+0x60], R0 ;  /* 0x00006000030075a7 */ /* 0x000e6400080011ff */
[----:B-1----:R-:W-:Y:S05]  /*24a0*/  @!P0 BRA `(.L_x_43) ;  /* 0x0000006000008947 */ /* 0x002fea0003800000 */
.L_x_134:
[----:B------:R-:W4:Y:S01]  /*24b0*/  LDS.128 R4, [R4+0xf0] ;  /* 0x0000f00004047984 */ /* 0x000f220000000c00 */
[----:B------:R-:W-:Y:S01]  /*24c0*/  UISETP.GE.AND UP0, UPT, UR39, 0x1, UPT ;  /* 0x000000012700788c */ /* 0x000fe2000bf06270 */
[----:B------:R-:W-:Y:S01]  /*24d0*/  @!PT LDS RZ, [RZ] ;  /* 0x00000000fffff984 */ /* 0x000fe20000000800 */
[----:B------:R-:W-:Y:S01]  /*24e0*/  @!PT LDS RZ, [RZ] ;  /* 0x00000000fffff984 */ /* 0x000fe20000000800 */
[----:B------:R-:W-:Y:S01]  /*24f0*/  @!PT LDS RZ, [RZ] ;  /* 0x00000000fffff984 */ /* 0x000fe20000000800 */
[----:B------:R-:W-:Y:S01]  /*2500*/  @!PT LDS RZ, [RZ] ;  /* 0x00000000fffff984 */ /* 0x000fe20000000800 */
[----:B------:R1:W-:Y:S06]  /*2510*/  MEMBAR.ALL.CTA ;  /* 0x0000000000007992 */ /* 0x0003ec0000008000 */
[----:B-1----:R-:W1:Y:S01]  /*2520*/  FENCE.VIEW.ASYNC.S ;  /* 0x00000000000073c6 */ /* 0x002e620000000000 */
[----:B----4-:R-:W-:-:S13]  /*2530*/  LOP3.LUT P0, RZ, R6, 0x1, RZ, 0xc0, !PT ;  /* 0x0000000106ff7812 */ /* 0x010fda000780c0ff */
[----:B-1----:R-:W-:Y:S01]  /*2540*/  VOTEU.ANY UP1, P0 ;  /* 0x0000000000ff7886 */ /* 0x002fe20000020100 */
[----:B------:R-:W-:-:S13]  /*2550*/  PLOP3.LUT P0, PT, PT, PT, UP1, 0x80, 0x8 ;  /* 0x000000000008781c */ /* 0x000fda0003f0f018 */
[----:B------:R-:W-:Y:S02]  /*2560*/  @P0 LOP3.LUT R0, R5, 0xffff, RZ, 0xc0, !PT ;  /* 0x0000ffff05000812 */ /* 0x000fe400078ec0ff */
[----:B--2---:R-:W-:Y:S02]  /*2570*/  @P0 MOV R2, R4 ;  /* 0x0000000400020202 */ /* 0x004fe40000000f00 */
[----:B------:R-:W-:Y:S01]  /*2580*/  @P0 R2UR UR5, R0 ;  /* 0x00000000000502ca */ /* 0x000fe200000e0000 */
[----:B------:R-:W-:Y:S01]  /*2590*/  VIADD R0, R3, 0x70 ;  /* 0x0000007003007836 */ /* 0x000fe20000000000 */
[----:B------:R-:W-:Y:S02]  /*25a0*/  @P0 SHF.R.U32.HI R4, RZ, 0x10, R5 ;  /* 0x00000010ff040819 */ /* 0x000fe40000011605 */
[----:B------:R-:W-:Y:S02]  /*25b0*/  @P0 R2UR UR6, R2 ;  /* 0x00000000020602ca */ /* 0x000fe400000e0000 */
[----:B------:R-:W-:-:S02]  /*25c0*/  PRMT R0, RZ, 0x654, R0 ;  /* 0x00000654ff007816 */ /* 0x000fc40000000000 */
[----:B------:R-:W-:Y:S02]  /*25d0*/  @P0 R2UR UR4, R4 ;  /* 0x00000000040402ca */ /* 0x000fe400000e0000 */
[----:B------:R1:W-:Y:S03]  /*25e0*/  SYNCS.ARRIVE.TRANS64.RED.A1T0 RZ, [R0+URZ], RZ ;  /* 0x000000ff00ff79a7 */ /* 0x0003e600081004ff */
[----:B------:R-:W-:-:S04]  /*25f0*/  @UP1 UMOV UR53, UR5 ;  /* 0x0000000500351c82 */ /* 0x000fc80008000000 */
[----:B------:R-:W-:-:S04]  /*2600*/  @UP1 UMOV UR54, UR6 ;  /* 0x0000000600361c82 */ /* 0x000fc80008000000 */
[----:B------:R-:W-:Y:S01]  /*2610*/  @UP1 UMOV UR60, UR4 ;  /* 0x00000004003c1c82 */ /* 0x000fe20008000000 */
[----:B------:R-:W-:Y:S05]  /*2620*/  BRA.U !UP0, `(.L_x_44) ;  /* 0x0000000108d47547 */ /* 0x000fea000b800000 */
[----:B------:R-:W2:Y:S01]  /*2630*/  LDCU.128 UR12, c[0x0][0xb10] ;  /* 0x00016200ff0c77ac */ /* 0x000ea20008000c00 */
[----:B------:R-:W4:Y:S01]  /*2640*/  LDCU UR22, c[0x0][0xb20] ;  /* 0x00016400ff1677ac */ /* 0x000f220008000800 */
[----:B------:R-:W3:Y:S01]  /*2650*/  LDCU UR20, c[0x0][0xb0c] ;  /* 0x00016180ff1477ac */ /* 0x000ee20008000800 */
[----:B------:R-:W1:Y:S01]  /*2660*/  LDCU.64 UR8, c[0x0][0xb28] ;  /* 0x00016500ff0877ac */ /* 0x000e620008000a00 */
[----:B------:R-:W-:Y:S02]  /*2670*/  UISETP.NE.AND UP3, UPT, UR39, 0x1, UPT ;  /* 0x000000012700788c */ /* 0x000fe4000bf65270 */
[----:B--2---:R-:W-:Y:S02]  /*2680*/  UIMAD.WIDE.U32 UR6, UR61, UR15, URZ ;  /* 0x0000000f3d0672a5 */ /* 0x004fe4000f8e00ff */
[----:B------:R-:W-:Y:S02]  /*2690*/  UIMAD.WIDE.U32 UR4, UR62, UR12, URZ ;  /* 0x0000000c3e0472a5 */ /* 0x000fe4000f8e00ff */
[----:B------:R-:W-:-:S02]  /*26a0*/  UISETP.NE.AND UP0, UPT, UR14, 0x1, UPT ;  /* 0x000000010e00788c */ /* 0x000fc4000bf05270 */
[----:B------:R-:W-:Y:S01]  /*26b0*/  UIMAD.WIDE.U32 UR18, UR53, UR15, URZ ;  /* 0x0000000f351272a5 */ /* 0x000fe2000f8e00ff */
[----:B------:R-:W-:Y:S02]  /*26c0*/  UMOV UR6, UR7 ;  /* 0x0000000700067c82 */ /* 0x000fe40008000000 */
[----:B------:R-:W-:Y:S01]  /*26d0*/  UMOV UR4, UR5 ;  /* 0x0000000500047c82 */ /* 0x000fe20008000000 */
[----:B----4-:R-:W-:Y:S02]  /*26e0*/  USHF.R.U32.HI UR6, URZ, UR22, UR6 ;  /* 0x00000016ff067299 */ /* 0x010fe40008011606 */
[----:B---3--:R-:W-:Y:S02]  /*26f0*/  UISETP.NE.AND UP2, UPT, UR20, 0x1, UPT ;  /* 0x000000011400788c */ /* 0x008fe4000bf45270 */
[----:B------:R-:W-:Y:S02]  /*2700*/  USHF.R.U32.HI UR4, URZ, UR13, UR4 ;  /* 0x0000000dff047299 */ /* 0x000fe40008011604 */
[----:B------:R-:W-:-:S02]  /*2710*/  USEL UR5, UR61, UR6, !UP0 ;  /* 0x000000063d057287 */ /* 0x000fc4000c000000 */
[----:B------:R-:W-:Y:S02]  /*2720*/  USEL UR6, UR62, UR4, !UP2 ;  /* 0x000000043e067287 */ /* 0x000fe4000d000000 */
[----:B-1----:R-:W-:Y:S01]  /*2730*/  UIMAD.WIDE.U32 UR10, UR5, UR8, URZ ;  /* 0x00000008050a72a5 */ /* 0x002fe2000f8e00ff */
[----:B------:R-:W-:Y:S01]  /*2740*/  UMOV UR4, UR19 ;  /* 0x0000001300047c82 */ /* 0x000fe20008000000 */
[----:B------:R-:W-:Y:S02]  /*2750*/  UIMAD.WIDE.U32 UR16, UR54, UR12, URZ ;  /* 0x0000000c361072a5 */ /* 0x000fe4000f8e00ff */
[----:B------:R-:W-:-:S03]  /*2760*/  UIMAD.WIDE.U32 UR18, UR6, UR8, URZ ;  /* 0x00000008061272a5 */ /* 0x000fc6000f8e00ff */
[----:B------:R-:W-:Y:S01]  /*2770*/  UMOV UR10, UR11 ;  /* 0x0000000b000a7c82 */ /* 0x000fe20008000000 */
[----:B------:R-:W-:Y:S02]  /*2780*/  USHF.R.U32.HI UR4, URZ, UR22, UR4 ;  /* 0x00000016ff047299 */ /* 0x000fe40008011604 */
[----:B------:R-:W-:Y:S01]  /*2790*/  @UP3 USHF.R.U32.HI UR5, URZ, UR9, UR10 ;  /* 0x00000009ff053299 */ /* 0x000fe2000801160a */
[----:B------:R-:W-:Y:S01]  /*27a0*/  UMOV UR16, UR17 ;  /* 0x0000001100107c82 */ /* 0x000fe20008000000 */
[----:B------:R-:W-:Y:S01]  /*27b0*/  UMOV UR18, UR19 ;  /* 0x0000001300127c82 */ /* 0x000fe20008000000 */
[----:B------:R-:W-:Y:S02]  /*27c0*/  USHF.R.U32.HI UR13, URZ, UR13, UR16 ;  /* 0x0000000dff0d7299 */ /* 0x000fe40008011610 */
[----:B------:R-:W-:Y:S02]  /*27d0*/  USEL UR4, UR53, UR4, !UP0 ;  /* 0x0000000435047287 */ /* 0x000fe4000c000000 */
[----:B------:R-:W-:-:S02]  /*27e0*/  @UP3 USHF.R.U32.HI UR6, URZ, UR9, UR18 ;  /* 0x00000009ff063299 */ /* 0x000fc40008011612 */
[----:B------:R-:W-:Y:S02]  /*27f0*/  UIMAD UR7, UR39, UR5, URZ ;  /* 0x00000005270772a4 */ /* 0x000fe4000f8e02ff */
[----:B------:R-:W-:Y:S02]  /*2800*/  USEL UR5, UR54, UR13, !UP2 ;  /* 0x0000000d36057287 */ /* 0x000fe4000d000000 */
[----:B------:R-:W-:Y:S02]  /*2810*/  UIMAD UR10, UR39, UR6, URZ ;  /* 0x00000006270a72a4 */ /* 0x000fe4000f8e02ff */
[----:B------:R-:W-:Y:S02]  /*2820*/  UISETP.GE.AND UP0, UPT, UR4, UR7, UPT ;  /* 0x000000070400728c */ /* 0x000fe4000bf06270 */
[----:B------:R-:W-:Y:S02]  /*2830*/  UIMAD.WIDE.U32 UR12, UR4, UR8, URZ ;  /* 0x00000008040c72a5 */ /* 0x000fe4000f8e00ff */
[----:B------:R-:W-:-:S02]  /*2840*/  UISETP.GE.OR UP0, UPT, UR5, UR10, UP0 ;  /* 0x0000000a0500728c */ /* 0x000fc40008706670 */
[----:B------:R-:W-:Y:S02]  /*2850*/  UIMAD.WIDE.U32 UR10, UR5, UR8, URZ ;  /* 0x00000008050a72a5 */ /* 0x000fe4000f8e00ff */
[----:B------:R-:W-:Y:S01]  /*2860*/  UIADD3 UR12, UPT, UPT, -UR4, URZ, URZ ;  /* 0x000000ff040c7290 */ /* 0x000fe2000fffe1ff */
[----:B------:R-:W-:Y:S01]  /*2870*/  UMOV UR8, UR13 ;  /* 0x0000000d00087c82 */ /* 0x000fe20008000000 */
[----:B------:R-:W-:Y:S02]  /*2880*/  UIADD3 UR10, UPT, UPT, -UR5, URZ, URZ ;  /* 0x000000ff050a7290 */ /* 0x000fe4000fffe1ff */
[----:B------:R-:W-:-:S03]  /*2890*/  USHF.R.U32.HI UR8, URZ, UR9, UR8 ;  /* 0x00000009ff087299 */ /* 0x000fc60008011608 */
[----:B------:R-:W-:Y:S01]  /*28a0*/  @!UP0 UMOV UR7, UR11 ;  /* 0x0000000b00078c82 */ /* 0x000fe20008000000 */
[----:B------:R-:W-:Y:S02]  /*28b0*/  UIMAD UR12, UR14, UR12, UR53 ;  /* 0x0000000c0e0c72a4 */ /* 0x000fe4000f8e0235 */
[----:B------:R-:W-:Y:S02]  /*28c0*/  USEL UR8, UR4, UR8, !UP3 ;  /* 0x0000000804087287 */ /* 0x000fe4000d800000 */
[----:B------:R-:W-:Y:S02]  /*28d0*/  @!UP0 USHF.R.U32.HI UR7, URZ, UR9, UR7 ;  /* 0x00000009ff078299 */ /* 0x000fe40008011607 */
[----:B------:R-:W-:Y:S02]  /*28e0*/  UIADD3 UR9, UPT, UPT, -UR8, URZ, URZ ;  /* 0x000000ff08097290 */ /* 0x000fe4000fffe1ff */
[----:B------:R-:W-:Y:S02]  /*28f0*/  @!UP0 USEL UR7, UR5, UR7, !UP3 ;  /* 0x0000000705078287 */ /* 0x000fe4000d800000 */
[----:B------:R-:W-:-:S02]  /*2900*/  UIMAD UR9, UR39, UR9, UR4 ;  /* 0x00000009270972a4 */ /* 0x000fc4000f8e0204 */
[----:B------:R-:W-:Y:S02]  /*2910*/  @!UP0 UIADD3 UR8, UPT, UPT, UR8, -UR7, URZ ;  /* 0x8000000708088290 */ /* 0x000fe4000fffe0ff */
[----:B------:R-:W-:Y:S02]  /*2920*/  @!UP0 UIMAD UR7, UR9, UR6, UR7 ;  /* 0x00000006090782a4 */ /* 0x000fe4000f8e0207 */
[----:B------:R-:W-:Y:S02]  /*2930*/  @!UP0 UIMAD UR4, UR39, UR8, UR5 ;  /* 0x00000008270482a4 */ /* 0x000fe4000f8e0205 */
[----:B------:R-:W-:Y:S02]  /*2940*/  UIMAD UR6, UR20, UR10, UR54 ;  /* 0x0000000a140672a4 */ /* 0x000fe4000f8e0236 */
[----:B------:R-:W-:Y:S01]  /*2950*/  UIMAD UR53, UR4, UR14, UR12 ;  /* 0x0000000e043572a4 */ /* 0x000fe2000f8e020c */
[----:B------:R-:W-:Y:S02]  /*2960*/  @!UP0 UMOV UR5, UR7 ;  /* 0x0000000700058c82 */ /* 0x000fe40008000000 */
[----:B------:R-:W-:-:S12]  /*2970*/  UIMAD UR54, UR5, UR20, UR6 ;  /* 0x00000014053672a4 */ /* 0x000fd8000f8e0206 */
.L_x_44:
[----:B------:R-:W2:Y:S02]  /*2980*/  LDCU UR4, c[0x0][0xb30] ;  /* 0x00016600ff0477ac */ /* 0x000ea40008000800 */
[----:B--2---:R-:W-:-:S09]  /*2990*/  UISETP.NE.AND UP0, UPT, UR4, 0x1, UPT ;  /* 0x000000010400788c */ /* 0x004fd2000bf05270 */
[----:B------:R-:W-:Y:S05]  /*29a0*/  BRA.U UP0, `(.L_x_45) ;  /* 0x0000000100447547 */ /* 0x000fea000b800000 */
[----:B------:R-:W2:Y:S01]  /*29b0*/  LDCU.128 UR8, c[0x0][0xb10] ;  /* 0x00016200ff0877ac */ /* 0x000ea20008000c00 */
[----:B------:R-:W4:Y:S01]  /*29c0*/  LDCU UR12, c[0x0][0xb0c] ;  /* 0x00016180ff0c77ac */ /* 0x000f220008000800 */
[----:B------:R-:W1:Y:S01]  /*29d0*/  LDCU UR13, c[0x0][0xb20] ;  /* 0x00016400ff0d77ac */ /* 0x000e620008000800 */
[----:B--2---:R-:W-:Y:S02]  /*29e0*/  UIMAD.WIDE.U32 UR6, UR54, UR8, URZ ;  /* 0x00000008360672a5 */ /* 0x004fe4000f8e00ff */
[----:B------:R-:W-:Y:S02]  /*29f0*/  UIMAD.WIDE.U32 UR4, UR53, UR11, URZ ;  /* 0x0000000b350472a5 */ /* 0x000fe4000f8e00ff */
[----:B----4-:R-:W-:Y:S02]  /*2a00*/  UISETP.NE.AND UP2, UPT, UR12, 0x1, UPT ;  /* 0x000000010c00788c */ /* 0x010fe4000bf45270 */
[----:B------:R-:W-:Y:S01]  /*2a10*/  UISETP.NE.AND UP0, UPT, UR10, 0x1, UPT ;  /* 0x000000010a00788c */ /* 0x000fe2000bf05270 */
[----:B------:R-:W-:-:S02]  /*2a20*/  UMOV UR6, UR7 ;  /* 0x0000000700067c82 */ /* 0x000fc40008000000 */
[----:B------:R-:W-:Y:S01]  /*2a30*/  UMOV UR4, UR5 ;  /* 0x0000000500047c82 */ /* 0x000fe20008000000 */
[----:B------:R-:W-:Y:S02]  /*2a40*/  USHF.R.U32.HI UR6, URZ, UR9, UR6 ;  /* 0x00000009ff067299 */ /* 0x000fe40008011606 */
[----:B-1----:R-:W-:Y:S02]  /*2a50*/  USHF.R.U32.HI UR4, URZ, UR13, UR4 ;  /* 0x0000000dff047299 */ /* 0x002fe40008011604 */
[----:B------:R-:W-:Y:S02]  /*2a60*/  USEL UR5, UR54, UR6, !UP2 ;  /* 0x0000000636057287 */ /* 0x000fe4000d000000 */
[----:B------:R-:W-:-:S04]  /*2a70*/  USEL UR4, UR53, UR4, !UP0 ;  /* 0x0000000435047287 */ /* 0x000fc8000c000000 */
[----:B------:R-:W-:Y:S02]  /*2a80*/  UIADD3 UR6, UPT, UPT, UR5, -UR4, URZ ;  /* 0x8000000405067290 */ /* 0x000fe4000fffe0ff */
[----:B------:R-:W-:Y:S02]  /*2a90*/  UIADD3 UR4, UPT, UPT, -UR5, UR4, URZ ;  /* 0x0000000405047290 */ /* 0x000fe4000fffe1ff */
[----:B------:R-:W-:Y:S02]  /*2aa0*/  UIMAD UR53, UR6, UR10, UR53 ;  /* 0x0000000a063572a4 */ /* 0x000fe4000f8e0235 */
[----:B------:R-:W-:-:S12]  /*2ab0*/  UIMAD UR54, UR4, UR12, UR54 ;  /* 0x0000000c043672a4 */ /* 0x000fd8000f8e0236 */
.L_x_45:
[----:B------:R-:W-:Y:S01]  /*2ac0*/  VIADD R11, R11, 0x1 ;  /* 0x000000010b0b7836 */ /* 0x000fe20000000000 */
[----:B------:R-:W-:Y:S02]  /*2ad0*/  R2UR UR5, R48 ;  /* 0x00000000300572ca */ /* 0x000fe400000e0000 */
[----:B------:R-:W-:Y:S02]  /*2ae0*/  R2UR UR4, R47 ;  /* 0x000000002f0472ca */ /* 0x000fe400000e0000 */
[C---:B------:R-:W-:Y:S02]  /*2af0*/  ISETP.NE.AND P0, PT, R11.reuse, 0x2, PT ;  /* 0x000000020b00780c */ /* 0x040fe40003f05270 */
[----:B------:R-:W-:Y:S02]  /*2b00*/  PLOP3.LUT P2, PT, PT, PT, PT, 0x80, 0x8 ;  /* 0x000000000008781c */ /* 0x000fe40003f4f070 */
[----:B-1----:R-:W-:Y:S02]  /*2b10*/  SEL R0, RZ, 0x1, P0 ;  /* 0x00000001ff007807 */ /* 0x002fe40000000000 */
[----:B------:R-:W-:-:S02]  /*2b20*/  SEL R11, R11, RZ, P0 ;  /* 0x000000ff0b0b7207 */ /* 0x000fc40000000000 */
[----:B------:R-:W-:Y:S01]  /*2b30*/  LOP3.LUT R10, R10, R0, RZ, 0x3c, !PT ;  /* 0x000000000a0a7212 */ /* 0x000fe200078e3cff */
[----:B------:R-:W-:Y:S02]  /*2b40*/  UIADD3 UR20, UPT, UPT, UR54, UR5, URZ ;  /* 0x0000000536147290 */ /* 0x000fe4000fffe0ff */
[----:B------:R-:W-:Y:S01]  /*2b50*/  UIADD3 UR24, UPT, UPT, UR53, UR4, URZ ;  /* 0x0000000435187290 */ /* 0x000fe2000fffe0ff */
[----:B------:R-:W-:Y:S11]  /*2b60*/  BRA.U UP1, `(.L_x_46) ;  /* 0xffffffed010c7547 */ /* 0x000ff6000b83ffff */
[----:B------:R-:W-:Y:S01]  /*2b70*/  UIADD3 UR21, UPT, UPT, UR21, 0x10, URZ ;  /* 0x0000001015157890 */ /* 0x000fe2000fffe0ff */
[----:B------:R-:W-:-:S03]  /*2b80*/  SHF.L.U32 R2, R12, 0x1f, RZ ;  /* 0x0000001f0c027819 */ /* 0x000fc600000006ff */
[----:B------:R-:W-:-:S09]  /*2b90*/  ULEA UR4, UR23, UR21, 0x3 ;  /* 0x0000001517047291 */ /* 0x000fd2000f8e18ff */
[----:B------:R-:W1:Y:S02]  /*2ba0*/  SYNCS.PHASECHK.TRANS64.TRYWAIT P0, [UR4], R2 ;  /* 0x00000002ff0075a7 */ /* 0x000e640008001104 */
[----:B-1----:R-:W-:Y:S05]  /*2bb0*/  @!P0 BRA `(.L_x_47) ;  /* 0x0000005800508947 */ /* 0x002fea0003800000 */
.L_x_136:
[----:B------:R-:W-:-:S04]  /*2bc0*/  UIADD3 UR4, UPT, UPT, UR23, 0x1, URZ ;  /* 0x0000000117047890 */ /* 0x000fc8000fffe0ff */
[----:B------:R-:W-:-:S04]  /*2bd0*/  UISETP.NE.AND UP0, UPT, UR4, 0x2, UPT ;  /* 0x000000020400788c */ /* 0x000fc8000bf05270 */
[----:B------:R-:W-:Y:S02]  /*2be0*/  USEL UR5, URZ, 0x1, UP0 ;  /* 0x00000001ff057887 */ /* 0x000fe40008000000 */
[----:B------:R-:W-:-:S04]  /*2bf0*/  USEL UR4, UR4, URZ, UP0 ;  /* 0x000000ff04047287 */ /* 0x000fc80008000000 */
[----:B------:R-:W-:Y:S01]  /*2c00*/  ULEA UR4, UR4, UR21, 0x3 ;  /* 0x0000001504047291 */ /* 0x000fe2000f8e18ff */
[----:B-1----:R-:W-:-:S04]  /*2c10*/  LOP3.LUT R2, R12, UR5, RZ, 0x3c, !PT ;  /* 0x000000050c027c12 */ /* 0x002fc8000f8e3cff */
[----:B------:R-:W-:Y:S01]  /*2c20*/  SHF.L.U32 R2, R2, 0x1f, RZ ;  /* 0x0000001f02027819 */ /* 0x000fe200000006ff */
[----:B------:R-:W-:-:S07]  /*2c30*/  IMAD.U32 R0, RZ, RZ, UR4 ;  /* 0x00000004ff007e24 */ /* 0x000fce000f8e00ff */
.L_x_48:
[----:B-1----:R1:W2:Y:S02]  /*2c40*/  SYNCS.PHASECHK.TRANS64.TRYWAIT P0, [R0+URZ], R2 ;  /* 0x00000002000075a7 */ /* 0x0022a400080011ff */
[----:B--2---:R-:W-:Y:S05]  /*2c50*/  @!P0 NANOSLEEP.SYNCS 0x989680 ;  /* 0x009896800000895d */ /* 0x004fea0003900000 */
[----:B------:R-:W2:Y:S02]  /*2c60*/  @!P0 SYNCS.PHASECHK.TRANS64 P0, [R0+URZ], R2 ;  /* 0x00000002000085a7 */ /* 0x000ea400080010ff */
[----:B--2---:R-:W-:Y:S05]  /*2c70*/  @P0 EXIT ;  /* 0x000000000000094d */ /* 0x004fea0003800000 */
[----:B------:R-:W-:Y:S05]  /*2c80*/  BRA `(.L_x_48) ;  /* 0xfffffffc00ec7947 */ /* 0x000fea000383ffff */
.L_x_22:
[----:B------:R-:W-:-:S04]  /*2c90*/  UISETP.NE.AND UP0, UPT, UR55, URZ, UPT ;  /* 0x000000ff3700728c */ /* 0x000fc8000bf05270 */
[----:B------:R-:W-:-:S09]  /*2ca0*/  UISETP.NE.OR UP0, UPT, UR18, 0x1, UP0 ;  /* 0x000000011200788c */ /* 0x000fd20008705670 */
[----:B------:R-:W-:Y:S05]  /*2cb0*/  BRA.U UP0, `(.L_x_49) ;  /* 0x0000000500487547 */ /* 0x000fea000b800000 */
[----:B------:R-:W-:Y:S01]  /*2cc0*/  ISETP.GE.U32.AND P2, PT, R0, 0x2, PT ;  /* 0x000000020000780c */ /* 0x000fe20003f46070 */
[----:B------:R-:W-:Y:S01]  /*2cd0*/  IMAD.MOV.U32 R12, RZ, RZ, 0x1 ;  /* 0x00000001ff0c7424 */ /* 0x000fe200078e00ff */
[----:B------:R-:W-:Y:S02]  /*2ce0*/  CS2R R10, SRZ ;  /* 0x00000000000a7805 */ /* 0x000fe4000001ff00 */
[----:B------:R-:W-:Y:S01]  /*2cf0*/  CS2R R8, SRZ ;  /* 0x0000000000087805 */ /* 0x000fe2000001ff00 */
[----:B------:R-:W-:Y:S01]  /*2d00*/  UMOV UR6, 0x400 ;  /* 0x0000040000067882 */ /* 0x000fe20000000000 */
[----:B------:R-:W-:Y:S01]  /*2d10*/  UMOV UR5, URZ ;  /* 0x000000ff00057c82 */ /* 0x000fe20008000000 */
[----:B------:R-:W-:-:S12]  /*2d20*/  ULEA UR6, UR55, UR6, 0x18 ;  /* 0x0000000637067291 */ /* 0x000fd8000f8ec0ff */
.L_x_53:
[----:B------:R-:W-:Y:S02]  /*2d30*/  LEA R2, R8, UR6, 0x3 ;  /* 0x0000000608027c11 */ /* 0x000fe4000f8e18ff */
[----:B------:R-:W-:-:S03]  /*2d40*/  SHF.L.U32 R4, R9, 0x1f, RZ ;  /* 0x0000001f09047819 */ /* 0x000fc600000006ff */
[----:B------:R-:W-:Y:S01]  /*2d50*/  VIADD R5, R2, 0xd0 ;  /* 0x000000d002057836 */ /* 0x000fe20000000000 */
[----:B------:R-:W2:Y:S02]  /*2d60*/  SYNCS.PHASECHK.TRANS64.TRYWAIT P0, [R2+URZ+0xc0], R4 ;  /* 0x0000c004020075a7 */ /* 0x000ea400080011ff */
[----:B--2---:R-:W-:Y:S05]  /*2d70*/  @!P0 BRA `(.L_x_50) ;  /* 0x0000005400f88947 */ /* 0x004fea0003800000 */
.L_x_137:
[----:B------:R-:W-:Y:S01]  /*2d80*/  ULEA UR4, UR5, UR6, 0x3 ;  /* 0x0000000605047291 */ /* 0x000fe2000f8e18ff */
[----:B--2---:R-:W-:Y:S01]  /*2d90*/  PRMT R2, RZ, 0x654, R5 ;  /* 0x00000654ff027816 */ /* 0x004fe20000000005 */
[----:B------:R-:W-:Y:S01]  /*2da0*/  @!P2 IMAD.MOV.U32 R4, RZ, RZ, 0x10 ;  /* 0x00000010ff04a424 */ /* 0x000fe200078e00ff */
[----:B------:R-:W-:Y:S01]  /*2db0*/  SHF.L.U32 R5, R12, 0x1f, RZ ;  /* 0x0000001f0c057819 */ /* 0x000fe200000006ff */
[----:B------:R-:W-:Y:S01]  /*2dc0*/  UIADD3 UR7, UPT, UPT, UR4, 0x60, URZ ;  /* 0x0000006004077890 */ /* 0x000fe2000fffe0ff */
[----:B------:R2:W-:Y:S05]  /*2dd0*/  SYNCS.ARRIVE.TRANS64.RED.A1T0 RZ, [R2+URZ], RZ ;  /* 0x000000ff02ff79a7 */ /* 0x0005ea00081004ff */
[----:B------:R-:W-:Y:S01]  /*2de0*/  IMAD.U32 R6, RZ, RZ, UR7 ;  /* 0x00000007ff067e24 */ /* 0x000fe2000f8e00ff */
[----:B------:R-:W3:Y:S04]  /*2df0*/  SYNCS.PHASECHK.TRANS64.TRYWAIT P0, [UR4+0x70], R5 ;  /* 0x00007005ff0075a7 */ /* 0x000ee80008001104 */
[----:B------:R-:W-:Y:S01]  /*2e00*/  PRMT R6, R0, 0x654, R6 ;  /* 0x0000065400067816 */ /* 0x000fe20000000006 */
[----:B--23--:R-:W-:Y:S06]  /*2e10*/  @!P0 BRA `(.L_x_51) ;  /* 0x0000005400e48947 */ /* 0x00cfec0003800000 */
.L_x_139:
[----:B------:R-:W-:Y:S01]  /*2e20*/  ULEA UR8, UR5, UR6, 0x4 ;  /* 0x0000000605087291 */ /* 0x000fe2000f8e20ff */
[----:B------:R-:W-:Y:S01]  /*2e30*/  SEL R3, R6, R3, !P2 ;  /* 0x0000000306037207 */ /* 0x000fe20005000000 */
[----:B------:R-:W-:Y:S01]  /*2e40*/  UIADD3 UR9, UPT, UPT, UR4, 0x60, URZ ;  /* 0x0000006004097890 */ /* 0x000fe2000fffe0ff */
[----:B--2---:R-:W-:Y:S01]  /*2e50*/  LEA R2, R11, UR6, 0x3 ;  /* 0x000000060b027c11 */ /* 0x004fe2000f8e18ff */
[----:B------:R-:W-:Y:S01]  /*2e60*/  UIADD3 UR8, UPT, UPT, UR8, 0xf0, URZ ;  /* 0x000000f008087890 */ /* 0x000fe2000fffe0ff */
[----:B------:R2:W-:Y:S01]  /*2e70*/  @!P2 SYNCS.ARRIVE.TRANS64.RED RZ, [R3+URZ], R4 ;  /* 0x0000000403ffa9a7 */ /* 0x0005e200080004ff */
[----:B------:R-:W-:Y:S01]  /*2e80*/  UIADD3 UR4, UPT, UPT, UR5, 0x1, URZ ;  /* 0x0000000105047890 */ /* 0x000fe2000fffe0ff */
[----:B------:R-:W-:-:S03]  /*2e90*/  VIADD R8, R8, 0x1 ;  /* 0x0000000108087836 */ /* 0x000fc60000000000 */
[----:B------:R-:W-:Y:S02]  /*2ea0*/  UISETP.NE.AND UP0, UPT, UR4, 0x2, UPT ;  /* 0x000000020400788c */ /* 0x000fe4000bf05270 */
[----:B------:R-:W-:Y:S01]  /*2eb0*/  ISETP.NE.AND P0, PT, R8, 0x2, PT ;  /* 0x000000020800780c */ /* 0x000fe20003f05270 */
[----:B------:R-:W-:Y:S06]  /*2ec0*/  UGETNEXTWORKID.BROADCAST [UR8], [UR9] ;  /* 0x00000000080073ca */ /* 0x000fec0008000100 */
[----:B------:R-:W-:Y:S02]  /*2ed0*/  USEL UR7, URZ, 0x1, UP0 ;  /* 0x00000001ff077887 */ /* 0x000fe40008000000 */
[----:B------:R-:W-:-:S04]  /*2ee0*/  USEL UR5, UR4, URZ, UP0 ;  /* 0x000000ff04057287 */ /* 0x000fc80008000000 */
[----:B------:R-:W-:Y:S02]  /*2ef0*/  LOP3.LUT R12, R12, UR7, RZ, 0x3c, !PT ;  /* 0x000000070c0c7c12 */ /* 0x000fe4000f8e3cff */
[----:B--2---:R-:W-:-:S04]  /*2f00*/  SHF.L.U32 R4, R10, 0x1f, RZ ;  /* 0x0000001f0a047819 */ /* 0x004fc800000006ff */
[----:B------:R-:W2:Y:S02]  /*2f10*/  SYNCS.PHASECHK.TRANS64.TRYWAIT P1, [R2+URZ+0x60], R4 ;  /* 0x00006004020075a7 */ /* 0x000ea400080211ff */
[----:B--2---:R-:W-:Y:S05]  /*2f20*/  @!P1 BRA `(.L_x_52) ;  /* 0x0000005400b89947 */ /* 0x004fea0003800000 */
.L_x_140:
[C---:B--2---:R-:W-:Y:S01]  /*2f30*/  LEA R4, R11.reuse, UR6, 0x4 ;  /* 0x000000060b047c11 */ /* 0x044fe2000f8e20ff */
[----:B------:R-:W-:Y:S01]  /*2f40*/  VIADD R2, R2, 0x70 ;  /* 0x0000007002027836 */ /* 0x000fe20000000000 */
[----:B------:R-:W-:Y:S01]  /*2f50*/  SEL R8, R8, RZ, P0 ;  /* 0x000000ff08087207 */ /* 0x000fe20000000000 */
[----:B------:R-:W-:-:S03]  /*2f60*/  VIADD R11, R11, 0x1 ;  /* 0x000000010b0b7836 */ /* 0x000fc60000000000 */
[----:B------:R-:W2:Y:S01]  /*2f70*/  LDS.128 R4, [R4+0xf0] ;  /* 0x0000f00004047984 */ /* 0x000ea20000000c00 */
[----:B------:R-:W-:Y:S02]  /*2f80*/  PRMT R2, RZ, 0x654, R2 ;  /* 0x00000654ff027816 */ /* 0x000fe40000000002 */
[C---:B------:R-:W-:Y:S01]  /*2f90*/  ISETP.NE.AND P1, PT, R11.reuse, 0x2, PT ;  /* 0x000000020b00780c */ /* 0x040fe20003f25270 */
[----:B------:R-:W-:Y:S01]  /*2fa0*/  @!PT LDS RZ, [RZ] ;  /* 0x00000000fffff984 */ /* 0x000fe20000000800 */
[----:B------:R-:W-:Y:S01]  /*2fb0*/  @!PT LDS RZ, [RZ] ;  /* 0x00000000fffff984 */ /* 0x000fe20000000800 */
[----:B------:R-:W-:Y:S01]  /*2fc0*/  @!PT LDS RZ, [RZ] ;  /* 0x00000000fffff984 */ /* 0x000fe20000000800 */
[----:B------:R-:W-:Y:S01]  /*2fd0*/  @!PT LDS RZ, [RZ] ;  /* 0x00000000fffff984 */ /* 0x000fe20000000800 */
[----:B------:R3:W-:Y:S06]  /*2fe0*/  MEMBAR.ALL.CTA ;  /* 0x0000000000007992 */ /* 0x0007ec0000008000 */
[----:B---3--:R-:W3:Y:S01]  /*2ff0*/  FENCE.VIEW.ASYNC.S ;  /* 0x00000000000073c6 */ /* 0x008ee20000000000 */
[----:B------:R-:W-:Y:S01]  /*3000*/  SEL R11, R11, RZ, P1 ;  /* 0x000000ff0b0b7207 */ /* 0x000fe20000800000 */
[----:B---3--:R3:W-:Y:S01]  /*3010*/  SYNCS.ARRIVE.TRANS64.RED.A1T0 RZ, [R2+URZ], RZ ;  /* 0x000000ff02ff79a7 */ /* 0x0087e200081004ff */
[----:B--2---:R-:W-:-:S02]  /*3020*/  LOP3.LUT P3, RZ, R6, 0x1, RZ, 0xc0, !PT ;  /* 0x0000000106ff7812 */ /* 0x004fc4000786c0ff */
[----:B------:R-:W-:-:S04]  /*3030*/  SEL R4, RZ, 0x1, P1 ;  /* 0x00000001ff047807 */ /* 0x000fc80000800000 */
[----:B------:R-:W-:Y:S02]  /*3040*/  LOP3.LUT R10, R10, R4, RZ, 0x3c, !PT ;  /* 0x000000040a0a7212 */ /* 0x000fe400078e3cff */
[----:B---3--:R-:W-:-:S04]  /*3050*/  SEL R2, RZ, 0x1, P0 ;  /* 0x00000001ff027807 */ /* 0x008fc80000000000 */
[----:B------:R-:W-:Y:S01]  /*3060*/  LOP3.LUT R9, R9, R2, RZ, 0x3c, !PT ;  /* 0x0000000209097212 */ /* 0x000fe200078e3cff */
[----:B------:R-:W-:Y:S06]  /*3070*/  @P3 BRA `(.L_x_53) ;  /* 0xfffffffc002c3947 */ /* 0x000fec000383ffff */
[----:B------:R-:W-:Y:S01]  /*3080*/  ULEA UR4, UR5, UR6, 0x3 ;  /* 0x0000000605047291 */ /* 0x000fe2000f8e18ff */
[----:B------:R-:W-:-:S08]  /*3090*/  SHF.L.U32 R2, R12, 0x1f, RZ ;  /* 0x0000001f0c027819 */ /* 0x000fd000000006ff */
[----:B------:R-:W2:Y:S02]  /*30a0*/  SYNCS.PHASECHK.TRANS64 P0, [UR4+0x70], R2 ;  /* 0x00007002ff0075a7 */ /* 0x000ea40008001004 */
[----:B--2---:R-:W-:Y:S05]  /*30b0*/  @P0 BRA `(.L_x_54) ;  /* 0x0000000000080947 */ /* 0x004fea0003800000 */
[----:B------:R-:W2:Y:S02]  /*30c0*/  SYNCS.PHASECHK.TRANS64.TRYWAIT P0, [UR4+0x70], R2 ;  /* 0x00007002ff0075a7 */ /* 0x000ea40008001104 */
[----:B--2---:R-:W-:Y:S05]  /*30d0*/  @!P0 BRA `(.L_x_55) ;  /* 0x0000005400608947 */ /* 0x004fea0003800000 */
.L_x_54:
[----:B------:R-:W-:-:S04]  /*30e0*/  UIADD3 UR7, UPT, UPT, UR5, 0x1, URZ ;  /* 0x0000000105077890 */ /* 0x000fc8000fffe0ff */
[----:B------:R-:W-:-:S04]  /*30f0*/  UISETP.NE.AND UP0, UPT, UR7, 0x2, UPT ;  /* 0x000000020700788c */ /* 0x000fc8000bf05270 */
[----:B------:R-:W-:Y:S02]  /*3100*/  USEL UR8, URZ, 0x1, UP0 ;  /* 0x00000001ff087887 */ /* 0x000fe40008000000 */
[----:B------:R-:W-:-:S04]  /*3110*/  USEL UR7, UR7, URZ, UP0 ;  /* 0x000000ff07077287 */ /* 0x000fc80008000000 */
[----:B------:R-:W-:Y:S01]  /*3120*/  ULEA UR7, UR7, UR6, 0x3 ;  /* 0x0000000607077291 */ /* 0x000fe2000f8e18ff */
[----:B--2---:R-:W-:-:S04]  /*3130*/  LOP3.LUT R2, R12, UR8, RZ, 0x3c, !PT ;  /* 0x000000080c027c12 */ /* 0x004fc8000f8e3cff */
[----:B------:R-:W-:-:S04]  /*3140*/  SHF.L.U32 R0, R2, 0x1f, RZ ;  /* 0x0000001f02007819 */ /* 0x000fc800000006ff */
[----:B------:R-:W2:Y:S02]  /*3150*/  SYNCS.PHASECHK.TRANS64 P0, [UR7+0x70], R0 ;  /* 0x00007000ff0075a7 */ /* 0x000ea40008001007 */
[----:B-12---:R-:W-:Y:S05]  /*3160*/  @P0 EXIT ;  /* 0x000000000000094d */ /* 0x006fea0003800000 */
[----:B------:R-:W-:Y:S02]  /*3170*/  SHF.L.U32 R2, R2, 0x1f, RZ ;  /* 0x0000001f02027819 */ /* 0x000fe400000006ff */
[----:B------:R-:W-:-:S07]  /*3180*/  MOV R0, UR7 ;  /* 0x0000000700007c02 */ /* 0x000fce0008000f00 */
.L_x_56:
[----:B-1----:R1:W2:Y:S02]  /*3190*/  SYNCS.PHASECHK.TRANS64.TRYWAIT P0, [R0+URZ+0x70], R2 ;  /* 0x00007002000075a7 */ /* 0x0022a400080011ff */
[----:B--2---:R-:W-:Y:S05]  /*31a0*/  @!P0 NANOSLEEP.SYNCS 0x989680 ;  /* 0x009896800000895d */ /* 0x004fea0003900000 */
[----:B------:R-:W2:Y:S02]  /*31b0*/  @!P0 SYNCS.PHASECHK.TRANS64 P0, [R0+URZ+0x70], R2 ;  /* 0x00007002000085a7 */ /* 0x000ea400080010ff */
[----:B--2---:R-:W-:Y:S05]  /*31c0*/  @P0 EXIT ;  /* 0x000000000000094d */ /* 0x004fea0003800000 */
[----:B------:R-:W-:Y:S05]  /*31d0*/  BRA `(.L_x_56) ;  /* 0xfffffffc00ec7947 */ /* 0x000fea000383ffff */
.L_x_49:
[----:B------:R-:W-:Y:S05]  /*31e0*/  BRA.U UP4, `(.L_x_57) ;  /* 0x0000001104f47547 */ /* 0x000fea000b800000 */
[----:B------:R-:W-:Y:S01]  /*31f0*/  UMOV UR4, 0x40 ;  /* 0x0000004000047882 */ /* 0x000fe20000000000 */
[----:B------:R-:W-:Y:S01]  /*3200*/  NOP ;  /* 0x0000000000007918 */ /* 0x000fe20000000000 */
[----:B------:R-:W-:Y:S01]  /*3210*/  ULEA UR5, UR55, UR4, 0x18 ;  /* 0x0000000437057291 */ /* 0x000fe2000f8ec0ff */
[----:B------:R-:W-:Y:S02]  /*3220*/  UMOV UR6, 0x400 ;  /* 0x0000040000067882 */ /* 0x000fe40000000000 */
[----:B------:R-:W-:-:S06]  /*3230*/  ULEA UR6, UR55, UR6, 0x18 ;  /* 0x0000000637067291 */ /* 0x000fcc000f8ec0ff */
[----:B------:R-:W2:Y:S02]  /*3240*/  LDS.U8 R0, [UR5+0x1c] ;  /* 0x00001c05ff007984 */ /* 0x000ea40008000000 */
[----:B--2---:R-:W-:-:S13]  /*3250*/  ISETP.NE.AND P0, PT, R0, RZ, PT ;  /* 0x000000ff0000720c */ /* 0x004fda0003f05270 */
[----:B------:R-:W-:Y:S05]  /*3260*/  @P0 BRA `(.L_x_58) ;  /* 0x0000000000580947 */ /* 0x000fea0003800000 */
[----:B------:R-:W-:-:S13]  /*3270*/  ELECT P0, URZ, PT ;  /* 0x0000000000ff782f */ /* 0x000fda0003800000 */
[----:B------:R-:W-:Y:S05]  /*3280*/  @!P0 BRA `(.L_x_59) ;  /* 0x0000000000608947 */ /* 0x000fea0003800000 */
[----:B------:R-:W-:Y:S01]  /*3290*/  UMOV UR4, 0x10 ;  /* 0x0000001000047882 */ /* 0x000fe20000000000 */
[----:B------:R-:W-:Y:S01]  /*32a0*/  HFMA2 R0, -RZ, RZ, 0, 5.9604644775390625e-08 ;  /* 0x00000001ff007431 */ /* 0x000fe200000001ff */
[----:B------:R-:W-:-:S03]  /*32b0*/  MOV R3, 0xffff ;  /* 0x0000ffff00037802 */ /* 0x000fc60000000f00 */
[----:B------:R-:W-:Y:S04]  /*32c0*/  DEPBAR.LE SB2, 0x36 ;  /* 0x0000ad800000791a */ /* 0x000fe80000000000 */
[----:B------:R-:W2:Y:S02]  /*32d0*/  UTCATOMSWS.FIND_AND_SET.ALIGN UP0, UR4, UR4 ;  /* 0x00000004000475e3 */ /* 0x000ea40008000800 */
[----:B--2---:R-:W-:Y:S01]  /*32e0*/  MOV R4, UR4 ;  /* 0x0000000400047c02 */ /* 0x004fe20008000f00 */
[----:B------:R-:W-:Y:S06]  /*32f0*/  BRA.U UP0, `(.L_x_60) ;  /* 0x0000000100187547 */ /* 0x000fec000b800000 */
.L_x_61:
[----:B------:R-:W-:Y:S05]  /*3300*/  NANOSLEEP 0x64 ;  /* 0x000000640000795d */ /* 0x000fea0003800000 */
[----:B------:R-:W-:-:S05]  /*3310*/  UMOV UR4, 0x10 ;  /* 0x0000001000047882 */ /* 0x000fca0000000000 */
[----:B------:R-:W-:Y:S04]  /*3320*/  DEPBAR.LE SB2, 0x36 ;  /* 0x0000ad800000791a */ /* 0x000fe80000000000 */
[----:B------:R-:W2:Y:S02]  /*3330*/  UTCATOMSWS.FIND_AND_SET.ALIGN UP0, UR4, UR4 ;  /* 0x00000004000475e3 */ /* 0x000ea40008000800 */
[----:B--2---:R-:W-:Y:S01]  /*3340*/  MOV R4, UR4 ;  /* 0x0000000400047c02 */ /* 0x004fe20008000f00 */
[----:B------:R-:W-:Y:S05]  /*3350*/  BRA.U !UP0, `(.L_x_61) ;  /* 0xfffffffd08e87547 */ /* 0x000fea000b83ffff */
.L_x_60:
[-C--:B------:R-:W-:Y:S02]  /*3360*/  SHF.L.U32 R3, R3, R4.reuse, RZ ;  /* 0x0000000403037219 */ /* 0x080fe400000006ff */
[----:B------:R-:W-:Y:S01]  /*3370*/  SHF.L.U32 R0, R0, R4, RZ ;  /* 0x0000000400007219 */ /* 0x000fe200000006ff */
[----:B------:R-:W-:Y:S02]  /*3380*/  IMAD.SHL.U32 R4, R4, 0x20, RZ ;  /* 0x0000002004047824 */ /* 0x000fe400078e00ff */
[----:B------:R2:W-:Y:S04]  /*3390*/  ATOMS.OR RZ, [UR5+0x14], R3 ;  /* 0x00001403ffff798c */ /* 0x0005e8000b000005 */
[----:B------:R2:W-:Y:S04]  /*33a0*/  ATOMS.OR RZ, [UR5+0x18], R0 ;  /* 0x00001800ffff798c */ /* 0x0005e8000b000005 */
[----:B------:R2:W-:Y:S01]  /*33b0*/  STS [UR6+0x110], R4 ;  /* 0x00011004ff007988 */ /* 0x0005e20008000806 */
[----:B------:R-:W-:Y:S05]  /*33c0*/  BRA `(.L_x_59) ;  /* 0x0000000000107947 */ /* 0x000fea0003800000 */
.L_x_58:
[----:B------:R-:W-:Y:S02]  /*33d0*/  MOV R0, 0xffffffff ;  /* 0xffffffff00007802 */ /* 0x000fe40000000f00 */
[----:B------:R-:W-:-:S03]  /*33e0*/  MOV R4, 0x3410 ;  /* 0x0000341000047802 */ /* 0x000fc60000000f00 */
[----:B------:R2:W-:Y:S04]  /*33f0*/  STS [UR6+0x110], R0 ;  /* 0x00011000ff007988 */ /* 0x0005e80008000806 */
[----:B-12--5:R-:W-:Y:S05]  /*3400*/  CALL.REL.NOINC `($__internal_1_$__cuda_sm10x_tcgen05_guardrail_trap_phase_invalid_during_alloc) ;  /* 0x00000058006c7944 */ /* 0x026fea0003c00000 */
.L_x_59:
[----:B------:R-:W-:Y:S05]  /*3410*/  WARPSYNC.ALL ;  /* 0x0000000000007948 */ /* 0x000fea0003800000 */
[----:B------:R-:W3:Y:S01]  /*3420*/  S2UR UR4, SR_CgaCtaId ;  /* 0x00000000000479c3 */ /* 0x000ee20000008800 */
[----:B------:R-:W-:Y:S01]  /*3430*/  UMOV UR70, 0x400 ;  /* 0x0000040000467882 */ /* 0x000fe20000000000 */
[----:B------:R-:W-:-:S06]  /*3440*/  NOP ;  /* 0x0000000000007918 */ /* 0x000fcc0000000000 */
[----:B------:R-:W-:Y:S06]  /*3450*/  BAR.ARV 0x6, 0xa0 ;  /* 0x0182800000007b1d */ /* 0x000fec0000002000 */
[----:B------:R-:W4:Y:S01]  /*3460*/  LDCU UR8, c[0x0][0x38c] ;  /* 0x00007180ff0877ac */ /* 0x000f220008000800 */
[----:B------:R-:W-:Y:S01]  /*3470*/  LOP3.LUT R2, R2, 0xffff, RZ, 0xc0, !PT ;  /* 0x0000ffff02027812 */ /* 0x000fe200078ec0ff */
[----:B------:R-:W-:Y:S01]  /*3480*/  HFMA2 R11, -RZ, RZ, 0, 5.9604644775390625e-08 ;  /* 0x00000001ff0b7431 */ /* 0x000fe200000001ff */
[----:B------:R-:W-:Y:S01]  /*3490*/  MOV R10, RZ ;  /* 0x000000ff000a7202 */ /* 0x000fe20000000f00 */
[----:B------:R-:W1:Y:S01]  /*34a0*/  LDCU UR9, c[0x0][0x38c] ;  /* 0x00007180ff0977ac */ /* 0x000e620008000800 */
[----:B------:R-:W-:-:S02]  /*34b0*/  R2UR UR71, R2 ;  /* 0x00000000024772ca */ /* 0x000fc400000e0000 */
[----:B------:R-:W-:Y:S01]  /*34c0*/  CS2R R8, SRZ ;  /* 0x0000000000087805 */ /* 0x000fe2000001ff00 */
[----:B------:R-:W-:Y:S01]  /*34d0*/  UMOV UR73, URZ ;  /* 0x000000ff00497c82 */ /* 0x000fe20008000000 */
[----:B------:R-:W-:Y:S01]  /*34e0*/  UMOV UR5, URZ ;  /* 0x000000ff00057c82 */ /* 0x000fe20008000000 */
[----:B---3--:R-:W-:Y:S01]  /*34f0*/  ULEA UR70, UR4, UR70, 0x18 ;  /* 0x0000004604467291 */ /* 0x008fe2000f8ec0ff */
[----:B------:R-:W-:Y:S01]  /*3500*/  UMOV UR76, 0x0 ;  /* 0x00000000004c7882 */ /* 0x000fe20000000000 */
[----:B------:R-:W-:Y:S02]  /*3510*/  UMOV UR77, 0x4180010 ;  /* 0x04180010004d7882 */ /* 0x000fe40000000000 */
[----:B------:R-:W-:Y:S02]  /*3520*/  UIADD3 UR6, UPT, UPT, UR70, 0x13400, URZ ;  /* 0x0001340046067890 */ /* 0x000fe4000fffe0ff */
[----:B------:R-:W-:Y:S02]  /*3530*/  UIADD3 UR7, UPT, UPT, UR70, 0x3400, URZ ;  /* 0x0000340046077890 */ /* 0x000fe4000fffe0ff */
[----:B----4-:R-:W-:Y:S01]  /*3540*/  UIADD3 UR8, UPT, UPT, UR8, 0xff, URZ ;  /* 0x000000ff08087890 */ /* 0x010fe2000fffe0ff */
[----:B--2---:R-:W2:Y:S01]  /*3550*/  LDS R0, [UR70+0x110] ;  /* 0x00011046ff007984 */ /* 0x004ea20008000800 */
[----:B------:R-:W-:-:S02]  /*3560*/  USHF.R.U32.HI UR6, URZ, 0x4, UR6 ;  /* 0x00000004ff067899 */ /* 0x000fc40008011606 */
[----:B------:R-:W-:Y:S02]  /*3570*/  USHF.R.S32.HI UR4, URZ, 0x1f, UR8 ;  /* 0x0000001fff047899 */ /* 0x000fe40008011408 */
[----:B------:R-:W-:Y:S02]  /*3580*/  USHF.R.U32.HI UR7, URZ, 0x4, UR7 ;  /* 0x00000004ff077899 */ /* 0x000fe40008011607 */
[----:B------:R-:W-:Y:S02]  /*3590*/  ULEA.HI UR4, UR4, UR8, URZ, 0x8 ;  /* 0x0000000804047291 */ /* 0x000fe4000f8f40ff */
[----:B------:R-:W-:Y:S02]  /*35a0*/  ULOP3.LUT UR7, UR7, 0x3fff, URZ, 0xc0, !UPT ;  /* 0x00003fff07077892 */ /* 0x000fe4000f8ec0ff */
[----:B------:R-:W-:Y:S02]  /*35b0*/  USHF.R.S32.HI UR10, URZ, 0x8, UR4 ;  /* 0x00000008ff0a7899 */ /* 0x000fe40008011404 */
[----:B------:R-:W-:-:S02]  /*35c0*/  ULOP3.LUT UR4, UR6, 0x3fff, URZ, 0xc0, !UPT ;  /* 0x00003fff06047892 */ /* 0x000fc4000f8ec0ff */
[----:B------:R-:W-:Y:S02]  /*35d0*/  UISETP.LT.AND UP0, UPT, UR10, 0x1, UPT ;  /* 0x000000010a00788c */ /* 0x000fe4000bf01270 */
[----:B------:R-:W-:Y:S01]  /*35e0*/  IMAD.U32 R12, RZ, RZ, UR10 ;  /* 0x0000000aff0c7e24 */ /* 0x000fe2000f8e00ff */
[----:B------:R-:W-:Y:S02]  /*35f0*/  ULOP3.LUT UR72, UR7, 0x10000, URZ, 0xfc, !UPT ;  /* 0x0001000007487892 */ /* 0x000fe4000f8efcff */
[----:B------:R-:W-:Y:S02]  /*3600*/  USEL UR6, UR10, 0x1, !UP0 ;  /* 0x000000010a067887 */ /* 0x000fe4000c000000 */
[----:B------:R-:W-:Y:S02]  /*3610*/  ULOP3.LUT UR4, UR4, 0x10000, URZ, 0xfc, !UPT ;  /* 0x0001000004047892 */ /* 0x000fe4000f8efcff */
[----:B------:R-:W-:Y:S02]  /*3620*/  UIADD3 UR6, UPT, UPT, -UR6, URZ, URZ ;  /* 0x000000ff06067290 */ /* 0x000fe4000fffe1ff */
[----:B-1----:R-:W-:Y:S01]  /*3630*/  UISETP.GE.AND UP4, UPT, UR9, 0x1, UPT ;  /* 0x000000010900788c */ /* 0x002fe2000bf86270 */
[----:B------:R-:W-:Y:S01]  /*3640*/  UMOV UR74, 0x0 ;  /* 0x00000000004a7882 */ /* 0x000fe20000000000 */
[----:B------:R-:W-:-:S02]  /*3650*/  UMOV UR75, 0x4180010 ;  /* 0x04180010004b7882 */ /* 0x000fc40000000000 */
[----:B------:R-:W-:Y:S01]  /*3660*/  IMAD.U32 R14, RZ, RZ, UR6 ;  /* 0x00000006ff0e7e24 */ /* 0x000fe2000f8e00ff */
[----:B--2---:R-:W-:-:S13]  /*3670*/  R2UR UR8, R0 ;  /* 0x00000000000872ca */ /* 0x004fda00000e0000 */
[----:B------:R-:W-:-:S07]  /*3680*/  IMAD.U32 R15, RZ, RZ, UR8 ;  /* 0x00000008ff0f7e24 */ /* 0x000fce000f8e00ff */
.L_x_68:
[----:B------:R-:W-:Y:S02]  /*3690*/  LEA R0, R10, UR70, 0x3 ;  /* 0x000000460a007c11 */ /* 0x000fe4000f8e18ff */
[----:B------:R-:W-:Y:S02]  /*36a0*/  SHF.L.U32 R2, R9, 0x1f, RZ ;  /* 0x0000001f09027819 */ /* 0x000fe400000006ff */
[----:B------:R-:W-:Y:S01]  /*36b0*/  PLOP3.LUT P0, PT, PT, PT, UP4, 0x80, 0x8 ;  /* 0x000000000008781c */ /* 0x000fe20003f0f048 */
[----:B------:R-:W-:Y:S01]  /*36c0*/  VIADD R3, R0, 0x70 ;  /* 0x0000007000037836 */ /* 0x000fe20000000000 */
[----:B-1----:R-:W1:Y:S02]  /*36d0*/  SYNCS.PHASECHK.TRANS64.TRYWAIT P1, [R0+URZ+0x60], R2 ;  /* 0x00006002000075a7 */ /* 0x002e6400080211ff */
[----:B-1----:R-:W-:Y:S09]  /*36e0*/  @!P1 BRA `(.L_x_62) ;  /* 0x0000004c00f49947 */ /* 0x002ff20003800000 */
.L_x_142:
[----:B------:R-:W-:Y:S01]  /*36f0*/  LEA R4, R10, UR70, 0x4 ;  /* 0x000000460a047c11 */ /* 0x000fe2000f8e20ff */
[----:B------:R-:W-:Y:S01]  /*3700*/  @UP4 ULEA UR6, UR5, UR70, 0x3 ;  /* 0x0000004605064291 */ /* 0x000fe2000f8e18ff */
[----:B------:R-:W-:Y:S01]  /*3710*/  PLOP3.LUT P2, PT, PT, PT, PT, 0x80, 0x8 ;  /* 0x000000000008781c */ /* 0x000fe20003f4f070 */
[----:B------:R-:W-:Y:S01]  /*3720*/  ULEA UR7, UR73, UR70, 0x3 ;  /* 0x0000004649077291 */ /* 0x000fe2000f8e18ff */
[----:B------:R-:W-:Y:S02]  /*3730*/  PRMT R3, RZ, 0x654, R3 ;  /* 0x00000654ff037816 */ /* 0x000fe40000000003 */
[----:B------:R-:W2:Y:S01]  /*3740*/  LDS.128 R4, [R4+0xf0] ;  /* 0x0000f00004047984 */ /* 0x000ea20000000c00 */
[----:B-1----:R-:W-:Y:S02]  /*3750*/  @P0 SHF.L.U32 R2, R8, 0x1f, RZ ;  /* 0x0000001f08020819 */ /* 0x002fe400000006ff */
[----:B------:R-:W-:Y:S01]  /*3760*/  SHF.L.U32 R0, R11, 0x1f, RZ ;  /* 0x0000001f0b007819 */ /* 0x000fe200000006ff */
[----:B------:R-:W-:Y:S01]  /*3770*/  @!PT LDS RZ, [RZ] ;  /* 0x00000000fffff984 */ /* 0x000fe20000000800 */
[----:B------:R-:W-:Y:S01]  /*3780*/  @!PT LDS RZ, [RZ] ;  /* 0x00000000fffff984 */ /* 0x000fe20000000800 */
[----:B------:R-:W-:Y:S01]  /*3790*/  @!PT LDS RZ, [RZ] ;  /* 0x00000000fffff984 */ /* 0x000fe20000000800 */
[----:B------:R-:W-:Y:S01]  /*37a0*/  @!PT LDS RZ, [RZ] ;  /* 0x00000000fffff984 */ /* 0x000fe20000000800 */
[----:B------:R1:W-:Y:S06]  /*37b0*/  MEMBAR.ALL.CTA ;  /* 0x0000000000007992 */ /* 0x0003ec0000008000 */
[----:B-1----:R-:W1:Y:S01]  /*37c0*/  FENCE.VIEW.ASYNC.S ;  /* 0x00000000000073c6 */ /* 0x002e620000000000 */
[----:B------:R-:W-:Y:S01]  /*37d0*/  R2UR UR8, R15 ;  /* 0x000000000f0872ca */ /* 0x000fe200000e0000 */
[----:B------:R-:W-:Y:S01]  /*37e0*/  IMAD.U32 R13, RZ, RZ, UR7 ;  /* 0x00000007ff0d7e24 */ /* 0x000fe2000f8e00ff */
[----:B-1----:R1:W-:Y:S01]  /*37f0*/  SYNCS.ARRIVE.TRANS64.RED.A1T0 RZ, [R3+URZ], RZ ;  /* 0x000000ff03ff79a7 */ /* 0x0023e200081004ff */
[----:B------:R1:W3:Y:S01]  /*3800*/  @P0 SYNCS.PHASECHK.TRANS64.TRYWAIT P2, [UR6], R2 ;  /* 0x00000002ff0005a7 */ /* 0x0002e20008041106 */
[----:B------:R-:W-:Y:S01]  /*3810*/  ULEA.HI UR6, UR73, UR73, URZ, 0x1 ;  /* 0x0000004949067291 */ /* 0x000fe2000f8f08ff */
[----:B--2---:R-:W-:-:S03]  /*3820*/  LOP3.LUT P1, RZ, R6, 0x1, RZ, 0xc0, !PT ;  /* 0x0000000106ff7812 */ /* 0x004fc6000782c0ff */
[----:B------:R-:W-:-:S05]  /*3830*/  USHF.R.U32.HI UR10, URZ, 0x1, UR6 ;  /* 0x00000001ff0a7899 */ /* 0x000fca0008011606 */
[----:B------:R-:W-:Y:S01]  /*3840*/  UIMAD UR10, UR10, 0x60, UR8 ;  /* 0x000000600a0a78a4 */ /* 0x000fe2000f8e0208 */
[----:B------:R-:W2:Y:S01]  /*3850*/  SYNCS.PHASECHK.TRANS64.TRYWAIT P0, [UR7+0xa0], R0 ;  /* 0x0000a000ff0075a7 */ /* 0x000ea20008001107 */
[----:B------:R-:W-:-:S04]  /*3860*/  ULOP3.LUT UR7, UR6, 0xffe, URZ, 0xc0, !UPT ;  /* 0x00000ffe06077892 */ /* 0x000fc8000f8ec0ff */
[----:B------:R-:W-:-:S04]  /*3870*/  UIADD3 UR6, UPT, UPT, -UR7, UR73, URZ ;  /* 0x0000004907067290 */ /* 0x000fc8000fffe1ff */
[----:B------:R-:W-:Y:S01]  /*3880*/  ULEA UR10, UR6, UR10, 0x14 ;  /* 0x0000000a060a7291 */ /* 0x000fe2000f8ea0ff */
[----:B-123--:R-:W-:Y:S11]  /*3890*/  @!P0 BRA `(.L_x_63) ;  /* 0x0000004c009c8947 */ /* 0x00eff60003800000 */
.L_x_144:
[----:B------:R-:W-:Y:S01]  /*38a0*/  IADD3 R10, PT, PT, R10, 0x1, RZ ;  /* 0x000000010a0a7810 */ /* 0x000fe20007ffe0ff */
[----:B------:R-:W-:Y:S06]  /*38b0*/  BRA.U !UP4, `(.L_x_64) ;  /* 0x000000050cd87547 */ /* 0x000fec000b800000 */
[----:B------:R-:W-:Y:S01]  /*38c0*/  R2UR UR68, R14 ;  /* 0x000000000e4472ca */ /* 0x000fe200000e0000 */
[----:B------:R-:W-:Y:S01]  /*38d0*/  UPLOP3.LUT UP2, UPT, UPT, UPT, UPT, 0x40, 0x4 ;  /* 0x000000000004789c */ /* 0x000fe20003f4e870 */
[----:B------:R-:W-:-:S15]  /*38e0*/  R2UR UR11, R12 ;  /* 0x000000000c0b72ca */ /* 0x000fde00000e0000 */
.L_x_67:
[----:B------:R-:W-:Y:S02]  /*38f0*/  UIADD3 UR68, UPT, UPT, UR68, 0x1, URZ ;  /* 0x0000000144447890 */ /* 0x000fe4000fffe0ff */
[----:B--2---:R-:W-:Y:S02]  /*3900*/  ULEA UR7, UR5, UR70, 0x3 ;  /* 0x0000004605077291 */ /* 0x004fe4000f8e18ff */
[----:B------:R-:W-:Y:S01]  /*3910*/  UISETP.NE.AND UP3, UPT, UR68, URZ, UPT ;  /* 0x000000ff4400728c */ /* 0x000fe2000bf65270 */
[----:B------:R-:W-:Y:S10]  /*3920*/  @P2 BRA `(.L_x_65) ;  /* 0x00000000000c2947 */ /* 0x000ff40003800000 */
[----:B-1----:R-:W-:Y:S04]  /*3930*/  SHF.L.U32 R2, R8, 0x1f, RZ ;  /* 0x0000001f08027819 */ /* 0x002fe800000006ff */
[----:B------:R-:W1:Y:S02]  /*3940*/  SYNCS.PHASECHK.TRANS64.TRYWAIT P0, [UR7], R2 ;  /* 0x00000002ff0075a7 */ /* 0x000e640008001107 */
[----:B-1----:R-:W-:Y:S05]  /*3950*/  @!P0 BRA `(.L_x_66) ;  /* 0x0000004c00888947 */ /* 0x002fea0003800000 */
.L_x_65:
[----:B------:R-:W-:Y:S01]  /*3960*/  UISETP.NE.AND UP0, UPT, UR11, 0x1, UPT ;  /* 0x000000010b00788c */ /* 0x000fe2000bf05270 */
[----:B------:R-:W-:Y:S01]  /*3970*/  PLOP3.LUT P2, PT, PT, PT, PT, 0x80, 0x8 ;  /* 0x000000000008781c */ /* 0x000fe20003f4f070 */
[----:B------:R-:W-:Y:S01]  /*3980*/  UIADD3 UR9, UPT, UPT, UR5, 0x1, URZ ;  /* 0x0000000105097890 */ /* 0x000fe2000fffe0ff */
[----:B------:R-:W-:Y:S01]  /*3990*/  MOV.SPILL R3, UR75 ;  /* 0x0000004b00037c02 */ /* 0x000fe20009000f00 */
[----:B------:R-:W-:Y:S01]  /*39a0*/  UIADD3 UR69, UPT, UPT, UR7, 0x10, URZ ;  /* 0x0000001007457890 */ /* 0x000fe2000fffe0ff */
[----:B-1----:R-:W-:Y:S01]  /*39b0*/  MOV.SPILL R2, UR74 ;  /* 0x0000004a00027c02 */ /* 0x002fe20009000f00 */
[----:B------:R-:W-:Y:S01]  /*39c0*/  UISETP.NE.AND UP1, UPT, UR9, 0x2, UPT ;  /* 0x000000020900788c */ /* 0x000fe2000bf25270 */
[----:B------:R-:W-:Y:S01]  /*39d0*/  PLOP3.LUT P0, PT, PT, PT, UP0, 0x80, 0x8 ;  /* 0x000000000008781c */ /* 0x000fe20003f0f008 */
[----:B------:R-:W-:Y:S02]  /*39e0*/  UIMAD UR6, UR5, 0xc00, UR4 ;  /* 0x00000c00050678a4 */ /* 0x000fe4000f8e0204 */
[----:B------:R-:W-:Y:S02]  /*39f0*/  ULEA UR8, UR5, UR72, 0xb ;  /* 0x0000004805087291 */ /* 0x000fe4000f8e58ff */
[----:B------:R-:W-:Y:S02]  /*3a00*/  USEL UR7, URZ, 0x1, UP1 ;  /* 0x00000001ff077887 */ /* 0x000fe40008800000 */
[----:B------:R-:W-:Y:S02]  /*3a10*/  USEL UR5, UR9, URZ, UP1 ;  /* 0x000000ff09057287 */ /* 0x000fe40008800000 */
[----:B------:R-:W-:Y:S02]  /*3a20*/  UIADD3 UR22, UPT, UPT, UR6, 0x2, URZ ;  /* 0x0000000206167890 */ /* 0x000fe4000fffe0ff */
[----:B------:R-:W-:Y:S01]  /*3a30*/  @UP0 ULEA UR9, UR5, UR70, 0x3 ;  /* 0x0000004605090291 */ /* 0x000fe2000f8e18ff */
[----:B------:R-:W-:Y:S01]  /*3a40*/  LOP3.LUT R8, R8, UR7, RZ, 0x3c, !PT ;  /* 0x0000000708087c12 */ /* 0x000fe2000f8e3cff */
[----:B------:R-:W-:Y:S02]  /*3a50*/  UIADD3 UR18, UPT, UPT, UR8, 0x2, URZ ;  /* 0x0000000208127890 */ /* 0x000fe4000fffe0ff */
[----:B------:R-:W-:Y:S01]  /*3a60*/  UIADD3 UR14, UPT, UPT, UR6, 0x4, URZ ;  /* 0x00000004060e7890 */ /* 0x000fe2000fffe0ff */
[----:B------:R-:W-:Y:S01]  /*3a70*/  @P0 SHF.L.U32 R0, R8, 0x1f, RZ ;  /* 0x0000001f08000819 */ /* 0x000fe200000006ff */
[----:B------:R-:W-:Y:S02]  /*3a80*/  UIADD3 UR12, UPT, UPT, UR8, 0x4, URZ ;  /* 0x00000004080c7890 */ /* 0x000fe4000fffe0ff */
[----:B------:R-:W-:Y:S01]  /*3a90*/  UIADD3 UR66, UPT, UPT, UR6, 0x6, URZ ;  /* 0x0000000606427890 */ /* 0x000fe2000fffe0ff */
[----:B------:R2:W3:Y:S01]  /*3aa0*/  @P0 SYNCS.PHASECHK.TRANS64.TRYWAIT P2, [UR9], R0 ;  /* 0x00000000ff0005a7 */ /* 0x0004e20008041109 */
[----:B------:R-:W-:Y:S02]  /*3ab0*/  UIADD3 UR64, UPT, UPT, UR8, 0x6, URZ ;  /* 0x0000000608407890 */ /* 0x000fe4000fffe0ff */
        /* <DEDUP_REMOVED lines=22> */
[----:B------:R-:W-:Y:S01]  /*3c20*/  UIADD3 UR11, UPT, UPT, UR11, -0x1, URZ ;  /* 0xffffffff0b0b7890 */ /* 0x000fe2000fffe0ff */
[----:B------:R-:W-:Y:S01]  /*3c30*/  UMOV UR7, 0x40004040 ;  /* 0x4000404000077882 */ /* 0x000fe20000000000 */
[----:B------:R-:W-:Y:S01]  /*3c40*/  UMOV UR74, 0x0 ;  /* 0x00000000004a7882 */ /* 0x000fe20000000000 */
[----:B------:R-:W-:Y:S01]  /*3c50*/  UMOV UR75, 0x4180010 ;  /* 0x04180010004b7882 */ /* 0x000fe20000000000 */
[----:B------:R-:W-:Y:S01]  /*3c60*/  UMOV UR9, 0x40004040 ;  /* 0x4000404000097882 */ /* 0x000fe20000000000 */
[----:B------:R-:W-:Y:S01]  /*3c70*/  UMOV UR23, 0x40004040 ;  /* 0x4000404000177882 */ /* 0x000fe20000000000 */
[----:B------:R1:W-:Y:S01]  /*3c80*/  UTCHMMA gdesc[UR8], gdesc[UR6], tmem[UR10], tmem[UR74], idesc[UR75], UP2 ;  /* 0x00ff4a06080075ea */ /* 0x0003e2000900000a */
[----:B------:R-:W-:Y:S01]  /*3c90*/  UPLOP3.LUT UP2, UPT, UPT, UPT, UPT, 0x80, 0x8 ;  /* 0x000000000008789c */ /* 0x000fe20003f4f070 */
[----:B------:R-:W-:Y:S01]  /*3ca0*/  UMOV UR19, 0x40004040 ;  /* 0x4000404000137882 */ /* 0x000fe20000000000 */
[----:B------:R-:W-:Y:S01]  /*3cb0*/  UMOV UR15, 0x40004040 ;  /* 0x40004040000f7882 */ /* 0x000fe20000000000 */
[----:B------:R4:W-:Y:S01]  /*3cc0*/  UTCHMMA gdesc[UR18], gdesc[UR22], tmem[UR10], tmem[UR74], idesc[UR75], UPT ;  /* 0x00ff4a16120075ea */ /* 0x0009e2000b80000a */
[----:B------:R-:W-:Y:S01]  /*3cd0*/  UMOV UR13, 0x40004040 ;  /* 0x40004040000d7882 */ /* 0x000fe20000000000 */
        /* <DEDUP_REMOVED lines=18> */
[----:B-1----:R-:W-:Y:S02]  /*3e00*/  UIADD3 UR6, UPT, UPT, UR6, 0x906, URZ ;  /* 0x0000090606067890 */ /* 0x002fe4000fffe0ff */
[----:B------:R-:W-:Y:S01]  /*3e10*/  UIADD3 UR8, UPT, UPT, UR8, 0x606, URZ ;  /* 0x0000060608087890 */ /* 0x000fe2000fffe0ff */
[----:B------:R-:W-:Y:S01]  /*3e20*/  UMOV UR31, 0x40004040 ;  /* 0x40004040001f7882 */ /* 0x000fe20000000000 */
[----:B----4-:R-:W-:Y:S01]  /*3e30*/  UMOV UR22, 0x0 ;  /* 0x0000000000167882 */ /* 0x010fe20000000000 */
[----:B------:R-:W-:Y:S01]  /*3e40*/  UMOV UR23, 0x4180010 ;  /* 0x0418001000177882 */ /* 0x000fe20000000000 */
[----:B------:R-:W-:Y:S01]  /*3e50*/  R2UR.FILL UR75, R3 ;  /* 0x00000000034b72ca */ /* 0x000fe200004e0000 */
[----:B------:R1:W-:Y:S01]  /*3e60*/  UTCHMMA gdesc[UR12], gdesc[UR14], tmem[UR10], tmem[UR22], idesc[UR23], UPT ;  /* 0x00ff160e0c0075ea */ /* 0x0003e2000b80000a */
[----:B------:R-:W-:Y:S01]  /*3e70*/  R2UR.FILL UR74, R2 ;  /* 0x00000000024a72ca */ /* 0x000fe200004e0000 */
[----:B------:R2:W-:Y:S01]  /*3e80*/  UTCHMMA gdesc[UR64], gdesc[UR66], tmem[UR10], tmem[UR22], idesc[UR23], UPT ;  /* 0x00ff1642400075ea */ /* 0x0005e2000b80000a */
[----:B------:R-:W-:Y:S01]  /*3e90*/  UMOV UR18, 0x0 ;  /* 0x0000000000127882 */ /* 0x000fe20000000000 */
[----:B------:R-:W-:Y:S01]  /*3ea0*/  UMOV UR19, 0x4180010 ;  /* 0x0418001000137882 */ /* 0x000fe20000000000 */
[----:B------:R2:W-:Y:S01]  /*3eb0*/  UTCHMMA gdesc[UR60], gdesc[UR62], tmem[UR10], tmem[UR22], idesc[UR23], UPT ;  /* 0x00ff163e3c0075ea */ /* 0x0005e2000b80000a */
[----:B------:R2:W-:Y:S01]  /*3ec0*/  UTCHMMA gdesc[UR56], gdesc[UR58], tmem[UR10], tmem[UR18], idesc[UR19], UPT ;  /* 0x00ff123a380075ea */ /* 0x0005e2000b80000a */
[----:B------:R2:W-:Y:S01]  /*3ed0*/  UTCHMMA gdesc[UR52], gdesc[UR54], tmem[UR10], tmem[UR18], idesc[UR19], UPT ;  /* 0x00ff1236340075ea */ /* 0x0005e2000b80000a */
[----:B------:R-:W-:Y:S01]  /*3ee0*/  UMOV UR29, 0x40004040 ;  /* 0x40004040001d7882 */ /* 0x000fe20000000000 */
[----:B------:R-:W-:Y:S01]  /*3ef0*/  UMOV UR27, 0x40004040 ;  /* 0x40004040001b7882 */ /* 0x000fe20000000000 */
[----:B------:R-:W-:Y:S01]  /*3f00*/  UMOV UR25, 0x40004040 ;  /* 0x4000404000197882 */ /* 0x000fe20000000000 */
[----:B------:R-:W-:Y:S01]  /*3f10*/  UMOV UR21, 0x40004040 ;  /* 0x4000404000157882 */ /* 0x000fe20000000000 */
[----:B------:R-:W-:Y:S01]  /*3f20*/  UMOV UR17, 0x40004040 ;  /* 0x4000404000117882 */ /* 0x000fe20000000000 */
[----:B-1----:R-:W-:Y:S01]  /*3f30*/  UMOV UR12, 0x0 ;  /* 0x00000000000c7882 */ /* 0x002fe20000000000 */
[----:B------:R-:W-:Y:S01]  /*3f40*/  UMOV UR13, 0x4180010 ;  /* 0x04180010000d7882 */ /* 0x000fe20000000000 */
[----:B------:R-:W-:Y:S01]  /*3f50*/  UMOV UR14, 0x0 ;  /* 0x00000000000e7882 */ /* 0x000fe20000000000 */
[----:B------:R2:W-:Y:S01]  /*3f60*/  UTCHMMA gdesc[UR48], gdesc[UR50], tmem[UR10], tmem[UR12], idesc[UR13], UPT ;  /* 0x00ff0c32300075ea */ /* 0x0005e2000b80000a */
[----:B------:R2:W-:Y:S01]  /*3f70*/  UTCHMMA gdesc[UR44], gdesc[UR46], tmem[UR10], tmem[UR12], idesc[UR13], UPT ;  /* 0x00ff0c2e2c0075ea */ /* 0x0005e2000b80000a */
[----:B------:R2:W-:Y:S01]  /*3f80*/  UTCHMMA gdesc[UR40], gdesc[UR42], tmem[UR10], tmem[UR12], idesc[UR13], UPT ;  /* 0x00ff0c2a280075ea */ /* 0x0005e2000b80000a */
[----:B------:R2:W-:Y:S01]  /*3f90*/  UTCHMMA gdesc[UR36], gdesc[UR38], tmem[UR10], tmem[UR22], idesc[UR23], UPT ;  /* 0x00ff1626240075ea */ /* 0x0005e2000b80000a */
[----:B------:R-:W-:Y:S01]  /*3fa0*/  UMOV UR15, 0x4180010 ;  /* 0x04180010000f7882 */ /* 0x000fe20000000000 */
[----:B------:R2:W-:Y:S01]  /*3fb0*/  UTCHMMA gdesc[UR32], gdesc[UR34], tmem[UR10], tmem[UR18], idesc[UR19], UPT ;  /* 0x00ff1222200075ea */ /* 0x0005e2000b80000a */
[----:B------:R2:W-:Y:S01]  /*3fc0*/  UTCHMMA gdesc[UR28], gdesc[UR30], tmem[UR10], tmem[UR14], idesc[UR15], UPT ;  /* 0x00ff0e1e1c0075ea */ /* 0x0005e2000b80000a */
[----:B------:R2:W-:Y:S01]  /*3fd0*/  UTCHMMA gdesc[UR24], gdesc[UR26], tmem[UR10], tmem[UR12], idesc[UR13], UPT ;  /* 0x00ff0c1a180075ea */ /* 0x0005e2000b80000a */
[----:B------:R2:W-:Y:S01]  /*3fe0*/  UTCHMMA gdesc[UR16], gdesc[UR20], tmem[UR10], tmem[UR76], idesc[UR77], UPT ;  /* 0x00ff4c14100075ea */ /* 0x0005e2000b80000a */
[----:B------:R2:W-:Y:S01]  /*3ff0*/  UTCHMMA gdesc[UR8], gdesc[UR6], tmem[UR10], tmem[UR74], idesc[UR75], UPT ;  /* 0x00ff4a06080075ea */ /* 0x0005e2000b80000a */
[----:B------:R2:W-:Y:S01]  /*4000*/  UTCBAR.MULTICAST [UR69], URZ, UR71 ;  /* 0x000000ff450073e9 */ /* 0x0005e20008000847 */
[----:B---3--:R-:W-:Y:S05]  /*4010*/  BRA.U UP3, `(.L_x_67) ;  /* 0xfffffff903347547 */ /* 0x008fea000b83ffff */
.L_x_64:
[----:B--2---:R-:W-:Y:S02]  /*4020*/  R2UR UR6, R13 ;  /* 0x000000000d0672ca */ /* 0x004fe400000e0000 */
[----:B------:R-:W-:-:S04]  /*4030*/  ISETP.NE.AND P0, PT, R10, 0x2, PT ;  /* 0x000000020a00780c */ /* 0x000fc80003f05270 */
[----:B-1----:R-:W-:Y:S02]  /*4040*/  SEL R0, RZ, 0x1, P0 ;  /* 0x00000001ff007807 */ /* 0x002fe40000000000 */
[----:B------:R-:W-:Y:S02]  /*4050*/  SEL R10, R10, RZ, P0 ;  /* 0x000000ff0a0a7207 */ /* 0x000fe40000000000 */
[----:B------:R-:W-:-:S03]  /*4060*/  LOP3.LUT R9, R9, R0, RZ, 0x3c, !PT ;  /* 0x0000000009097212 */ /* 0x000fc600078e3cff */
[----:B------:R-:W-:Y:S02]  /*4070*/  UIADD3 UR7, UPT, UPT, UR6, 0x80, URZ ;  /* 0x0000008006077890 */ /* 0x000fe4000fffe0ff */
[----:B------:R-:W-:-:S04]  /*4080*/  UIADD3 UR6, UPT, UPT, UR73, 0x1, URZ ;  /* 0x0000000149067890 */ /* 0x000fc8000fffe0ff */
[----:B------:R-:W-:-:S03]  /*4090*/  UISETP.NE.AND UP0, UPT, UR6, 0x4, UPT ;  /* 0x000000040600788c */ /* 0x000fc6000bf05270 */
[----:B------:R1:W-:Y:S01]  /*40a0*/  UTCBAR [UR7], URZ ;  /* 0x000000ff070073e9 */ /* 0x0003e200080000ff */
[----:B------:R-:W-:Y:S02]  /*40b0*/  USEL UR8, URZ, 0x1, UP0 ;  /* 0x00000001ff087887 */ /* 0x000fe40008000000 */
[----:B------:R-:W-:-:S04]  /*40c0*/  USEL UR73, UR6, URZ, UP0 ;  /* 0x000000ff06497287 */ /* 0x000fc80008000000 */
[----:B------:R-:W-:Y:S01]  /*40d0*/  LOP3.LUT R11, R11, UR8, RZ, 0x3c, !PT ;  /* 0x000000080b0b7c12 */ /* 0x000fe2000f8e3cff */
[----:B------:R-:W-:Y:S07]  /*40e0*/  @P1 BRA `(.L_x_68) ;  /* 0xfffffff400681947 */ /* 0x000fee000383ffff */
[----:B------:R-:W2:Y:S01]  /*40f0*/  S2UR UR8, SR_CgaCtaId ;  /* 0x00000000000879c3 */ /* 0x000ea20000008800 */
[----:B------:R-:W-:Y:S01]  /*4100*/  ELECT P0, URZ, PT ;  /* 0x0000000000ff782f */ /* 0x000fe20003800000 */
[----:B------:R-:W-:Y:S01]  /*4110*/  IMAD.MOV.U32 R0, RZ, RZ, 0x1 ;  /* 0x00000001ff007424 */ /* 0x000fe200078e00ff */
[----:B------:R-:W-:Y:S01]  /*4120*/  UIADD3 UR70, UPT, UPT, UR70, 0xa0, URZ ;  /* 0x000000a046467890 */ /* 0x000fe2000fffe0ff */
[----:B------:R-:W-:Y:S01]  /*4130*/  SHF.L.U32 R2, R11, 0x1f, RZ ;  /* 0x0000001f0b027819 */ /* 0x000fe200000006ff */
[----:B------:R-:W-:-:S03]  /*4140*/  UMOV UR4, 0x40 ;  /* 0x0000004000047882 */ /* 0x000fc60000000000 */
[----:B------:R-:W-:Y:S01]  /*4150*/  UVIRTCOUNT.DEALLOC.SMPOOL 0x80 ;  /* 0x000000800000784c */ /* 0x000fe20000000000 */
[----:B--2---:R-:W-:Y:S02]  /*4160*/  ULEA UR8, UR8, UR4, 0x18 ;  /* 0x0000000408087291 */ /* 0x004fe4000f8ec0ff */
[----:B------:R-:W-:-:S07]  /*4170*/  ULEA UR4, UR73, UR70, 0x3 ;  /* 0x0000004649047291 */ /* 0x000fce000f8e18ff */
[----:B------:R2:W-:Y:S02]  /*4180*/  @P0 STS.U8 [UR8+0x1c], R0 ;  /* 0x00001c00ff000988 */ /* 0x0005e40008000008 */
[----:B------:R-:W3:Y:S02]  /*4190*/  SYNCS.PHASECHK.TRANS64.TRYWAIT P0, [UR4], R2 ;  /* 0x00000002ff0075a7 */ /* 0x000ee40008001104 */
[----:B--23--:R-:W-:Y:S05]  /*41a0*/  @!P0 BRA `(.L_x_69) ;  /* 0x00000044008c8947 */ /* 0x00cfea0003800000 */
.L_x_147:
[----:B------:R-:W-:-:S04]  /*41b0*/  UIADD3 UR4, UPT, UPT, UR73, 0x1, URZ ;  /* 0x0000000149047890 */ /* 0x000fc8000fffe0ff */
[----:B------:R-:W-:-:S04]  /*41c0*/  UISETP.NE.AND UP0, UPT, UR4, 0x4, UPT ;  /* 0x000000040400788c */ /* 0x000fc8000bf05270 */
[----:B------:R-:W-:Y:S02]  /*41d0*/  USEL UR6, URZ, 0x1, UP0 ;  /* 0x00000001ff067887 */ /* 0x000fe40008000000 */
[----:B------:R-:W-:-:S04]  /*41e0*/  USEL UR4, UR4, URZ, UP0 ;  /* 0x000000ff04047287 */ /* 0x000fc80008000000 */
[----:B------:R-:W-:Y:S01]  /*41f0*/  ULEA UR5, UR4, UR70, 0x3 ;  /* 0x0000004604057291 */ /* 0x000fe2000f8e18ff */
[----:B--2---:R-:W-:-:S04]  /*4200*/  LOP3.LUT R2, R11, UR6, RZ, 0x3c, !PT ;  /* 0x000000060b027c12 */ /* 0x004fc8000f8e3cff */
[----:B------:R-:W-:-:S04]  /*4210*/  SHF.L.U32 R3, R2, 0x1f, RZ ;  /* 0x0000001f02037819 */ /* 0x000fc800000006ff */
[----:B------:R-:W2:Y:S02]  /*4220*/  SYNCS.PHASECHK.TRANS64.TRYWAIT P0, [UR5], R3 ;  /* 0x00000003ff0075a7 */ /* 0x000ea40008001105 */
[----:B--2---:R-:W-:Y:S05]  /*4230*/  @!P0 BRA `(.L_x_70) ;  /* 0x0000004400808947 */ /* 0x004fea0003800000 */
.L_x_149:
[----:B------:R-:W-:-:S04]  /*4240*/  UIADD3 UR4, UPT, UPT, UR4, 0x1, URZ ;  /* 0x0000000104047890 */ /* 0x000fc8000fffe0ff */
[----:B------:R-:W-:-:S04]  /*4250*/  UISETP.NE.AND UP0, UPT, UR4, 0x4, UPT ;  /* 0x000000040400788c */ /* 0x000fc8000bf05270 */
[----:B------:R-:W-:Y:S02]  /*4260*/  USEL UR6, URZ, 0x1, UP0 ;  /* 0x00000001ff067887 */ /* 0x000fe40008000000 */
[----:B------:R-:W-:-:S04]  /*4270*/  USEL UR4, UR4, URZ, UP0 ;  /* 0x000000ff04047287 */ /* 0x000fc80008000000 */
[----:B------:R-:W-:Y:S01]  /*4280*/  ULEA UR5, UR4, UR70, 0x3 ;  /* 0x0000004604057291 */ /* 0x000fe2000f8e18ff */
[----:B------:R-:W-:-:S04]  /*4290*/  LOP3.LUT R2, R2, UR6, RZ, 0x3c, !PT ;  /* 0x0000000602027c12 */ /* 0x000fc8000f8e3cff */
[----:B--2---:R-:W-:-:S04]  /*42a0*/  SHF.L.U32 R3, R2, 0x1f, RZ ;  /* 0x0000001f02037819 */ /* 0x004fc800000006ff */
[----:B------:R-:W2:Y:S02]  /*42b0*/  SYNCS.PHASECHK.TRANS64.TRYWAIT P0, [UR5], R3 ;  /* 0x00000003ff0075a7 */ /* 0x000ea40008001105 */
[----:B--2---:R-:W-:Y:S05]  /*42c0*/  @!P0 BRA `(.L_x_71) ;  /* 0x0000004400748947 */ /* 0x004fea0003800000 */
.L_x_151:
[----:B------:R-:W-:-:S04]  /*42d0*/  UIADD3 UR4, UPT, UPT, UR4, 0x1, URZ ;  /* 0x0000000104047890 */ /* 0x000fc8000fffe0ff */
[----:B------:R-:W-:-:S04]  /*42e0*/  UISETP.NE.AND UP0, UPT, UR4, 0x4, UPT ;  /* 0x000000040400788c */ /* 0x000fc8000bf05270 */
[----:B------:R-:W-:Y:S02]  /*42f0*/  USEL UR5, URZ, 0x1, UP0 ;  /* 0x00000001ff057887 */ /* 0x000fe40008000000 */
[----:B------:R-:W-:-:S04]  /*4300*/  USEL UR4, UR4, URZ, UP0 ;  /* 0x000000ff04047287 */ /* 0x000fc80008000000 */
[----:B------:R-:W-:Y:S01]  /*4310*/  ULEA UR4, UR4, UR70, 0x3 ;  /* 0x0000004604047291 */ /* 0x000fe2000f8e18ff */
[----:B------:R-:W-:-:S04]  /*4320*/  LOP3.LUT R2, R2, UR5, RZ, 0x3c, !PT ;  /* 0x0000000502027c12 */ /* 0x000fc8000f8e3cff */
[----:B------:R-:W-:-:S04]  /*4330*/  SHF.L.U32 R2, R2, 0x1f, RZ ;  /* 0x0000001f02027819 */ /* 0x000fc800000006ff */
[----:B------:R-:W3:Y:S02]  /*4340*/  SYNCS.PHASECHK.TRANS64.TRYWAIT P0, [UR4], R2 ;  /* 0x00000002ff0075a7 */ /* 0x000ee40008001104 */
[----:B---3--:R-:W-:Y:S05]  /*4350*/  @!P0 BRA `(.L_x_72) ;  /* 0x0000004400688947 */ /* 0x008fea0003800000 */
.L_x_153:
[----:B------:R-:W-:Y:S01]  /*4360*/  NOP ;  /* 0x0000000000007918 */ /* 0x000fe20000000000 */
[----:B--2---:R-:W2:Y:S01]  /*4370*/  LDS R0, [UR8+0x14] ;  /* 0x00001408ff007984 */ /* 0x004ea20008000800 */
[----:B------:R-:W-:Y:S01]  /*4380*/  R2UR UR4, R15 ;  /* 0x000000000f0472ca */ /* 0x000fe200000e0000 */
[----:B------:R-:W-:Y:S01]  /*4390*/  UMOV UR5, 0xffff ;  /* 0x0000ffff00057882 */ /* 0x000fe20000000000 */
[----:B------:R-:W-:-:S11]  /*43a0*/  UMOV UR6, 0x1 ;  /* 0x0000000100067882 */ /* 0x000fd60000000000 */
[----:B------:R-:W-:-:S04]  /*43b0*/  ULOP3.LUT UR4, UR4, 0xffff, URZ, 0xc0, !UPT ;  /* 0x0000ffff04047892 */ /* 0x000fc8000f8ec0ff */
[----:B------:R-:W-:-:S04]  /*43c0*/  USHF.R.U32.HI UR4, URZ, 0x5, UR4 ;  /* 0x00000005ff047899 */ /* 0x000fc80008011604 */
[----:B------:R-:W-:Y:S02]  /*43d0*/  USHF.L.U32 UR5, UR5, UR4, URZ ;  /* 0x0000000405057299 */ /* 0x000fe400080006ff */
[----:B------:R-:W-:-:S04]  /*43e0*/  USHF.L.U32 UR4, UR6, UR4, URZ ;  /* 0x0000000406047299 */ /* 0x000fc800080006ff */
[----:B--2---:R-:W-:-:S04]  /*43f0*/  LOP3.LUT R0, R0, UR5, RZ, 0xc0, !PT ;  /* 0x0000000500007c12 */ /* 0x004fc8000f8ec0ff */
[----:B------:R-:W-:-:S13]  /*4400*/  ISETP.NE.AND P0, PT, R0, UR5, PT ;  /* 0x0000000500007c0c */ /* 0x000fda000bf05270 */
[----:B------:R-:W-:Y:S05]  /*4410*/  @P0 BRA `(.L_x_73) ;  /* 0x0000000000580947 */ /* 0x000fea0003800000 */
[----:B------:R-:W2:Y:S02]  /*4420*/  LDS R0, [UR8+0x18] ;  /* 0x00001808ff007984 */ /* 0x000ea40008000800 */
[----:B--2---:R-:W-:-:S04]  /*4430*/  LOP3.LUT R0, R0, UR4, RZ, 0xc0, !PT ;  /* 0x0000000400007c12 */ /* 0x004fc8000f8ec0ff */
[----:B------:R-:W-:-:S13]  /*4440*/  ISETP.NE.AND P0, PT, R0, UR4, PT ;  /* 0x0000000400007c0c */ /* 0x000fda000bf05270 */
[----:B------:R-:W-:Y:S05]  /*4450*/  @P0 BRA `(.L_x_74) ;  /* 0x00000000003c0947 */ /* 0x000fea0003800000 */
[----:B------:R-:W2:Y:S01]  /*4460*/  S2R R2, SR_LANEID ;  /* 0x0000000000027919 */ /* 0x000ea20000000000 */
[----:B------:R-:W-:-:S06]  /*4470*/  ULOP3.LUT UR5, URZ, UR5, URZ, 0x33, !UPT ;  /* 0x00000005ff057292 */ /* 0x000fcc000f8e33ff */
[----:B------:R-:W-:-:S04]  /*4480*/  IMAD.U32 R0, RZ, RZ, UR5 ;  /* 0x00000005ff007e24 */ /* 0x000fc8000f8e00ff */
[----:B-1----:R1:W3:Y:S02]  /*4490*/  REDUX UR7, R0 ;  /* 0x00000000000773c4 */ /* 0x0022e40000000000 */
[----:B------:R4:W-:Y:S01]  /*44a0*/  UTCATOMSWS.AND URZ, UR5 ;  /* 0x0000000500ff79e3 */ /* 0x0009e20008000000 */
[----:B-1----:R-:W-:Y:S01]  /*44b0*/  LOP3.LUT R0, RZ, UR4, RZ, 0x33, !PT ;  /* 0x00000004ff007c12 */ /* 0x002fe2000f8e33ff */
[----:B------:R-:W-:Y:S02]  /*44c0*/  VOTEU.ANY UR4, UPT, PT ;  /* 0x0000000000047886 */ /* 0x000fe400038e0100 */
[----:B------:R-:W-:Y:S02]  /*44d0*/  UFLO.U32 UR4, UR4 ;  /* 0x00000004000472bd */ /* 0x000fe400080e0000 */
[----:B------:R-:W1:Y:S04]  /*44e0*/  REDUX UR6, R0 ;  /* 0x00000000000673c4 */ /* 0x000e680000000000 */
[----:B--2---:R-:W-:-:S02]  /*44f0*/  ISETP.EQ.U32.AND P0, PT, R2, UR4, PT ;  /* 0x0000000402007c0c */ /* 0x004fc4000bf02070 */
[----:B---3--:R-:W-:-:S11]  /*4500*/  MOV R2, UR7 ;  /* 0x0000000700027c02 */ /* 0x008fd60008000f00 */
[----:B------:R4:W-:Y:S01]  /*4510*/  @P0 ATOMS.AND RZ, [UR8+0x14], R2 ;  /* 0x00001402ffff098c */ /* 0x0009e2000a800008 */
[----:B-1----:R-:W-:-:S05]  /*4520*/  IMAD.U32 R0, RZ, RZ, UR6 ;  /* 0x00000006ff007e24 */ /* 0x002fca000f8e00ff */
[----:B------:R4:W-:Y:S01]  /*4530*/  @P0 ATOMS.AND RZ, [UR8+0x18], R0 ;  /* 0x00001800ffff098c */ /* 0x0009e2000a800008 */
[----:B------:R-:W-:Y:S05]  /*4540*/  BRA `(.L_x_75) ;  /* 0x0000000000147947 */ /* 0x000fea0003800000 */
.L_x_74:
[----:B------:R-:W-:Y:S02]  /*4550*/  MOV R2, 0x4570 ;  /* 0x0000457000027802 */ /* 0x000fe40000000f00 */
[----:B-1---5:R-:W-:Y:S05]  /*4560*/  CALL.REL.NOINC `($__internal_0_$__cuda_sm10x_tcgen05_guardrail_trap_col_being_dealloced_not_returned_by_alloc) ;  /* 0x0000004800087944 */ /* 0x022fea0003c00000 */
[----:B------:R-:W-:Y:S05]  /*4570*/  BRA `(.L_x_75) ;  /* 0x0000000000087947 */ /* 0x000fea0003800000 */
.L_x_73:
[----:B------:R-:W-:Y:S02]  /*4580*/  MOV R2, 0x45a0 ;  /* 0x000045a000027802 */ /* 0x000fe40000000f00 */
[----:B-1---5:R-:W-:Y:S05]  /*4590*/  CALL.REL.NOINC `($__internal_2_$__cuda_sm10x_tcgen05_guardrail_trap_unallocated_columns_being_dealloced) ;  /* 0x0000004800147944 */ /* 0x022fea0003c00000 */
.L_x_75:
[----:B------:R-:W-:Y:S01]  /*45a0*/  NOP ;  /* 0x0000000000007918 */ /* 0x000fe20000000000 */
[----:B----4-:R-:W-:Y:S05]  /*45b0*/  EXIT ;  /* 0x000000000000794d */ /* 0x010fea0003800000 */
.L_x_57:
[----:B------:R-:W-:-:S09]  /*45c0*/  UISETP.NE.OR UP0, UPT, UR18, 0x3, !UP3 ;  /* 0x000000031200788c */ /* 0x000fd2000df05670 */
[----:B------:R-:W-:Y:S05]  /*45d0*/  BRA.U UP0, `(.L_x_76) ;  /* 0x00000011001c7547 */ /* 0x000fea000b800000 */
[----:B------:R-:W2:Y:S01]  /*45e0*/  LDCU.64 UR4, c[0x0][0x888] ;  /* 0x00011100ff0477ac */ /* 0x000ea20008000a00 */
[----:B------:R-:W3:Y:S01]  /*45f0*/  LDC.64 R12, c[0x0][0x348] ;  /* 0x0000d200ff0c7b82 */ /* 0x000ee20000000a00 */
[----:B------:R-:W-:Y:S02]  /*4600*/  HFMA2 R9, -RZ, RZ, 0, 0 ;  /* 0x00000000ff097431 */ /* 0x000fe400000001ff */
[----:B------:R-:W-:Y:S01]  /*4610*/  IMAD.MOV.U32 R11, RZ, RZ, 0x1 ;  /* 0x00000001ff0b7424 */ /* 0x000fe200078e00ff */
[----:B------:R-:W4:Y:S01]  /*4620*/  LDCU UR37, c[0x0][0x370] ;  /* 0x00006e00ff2577ac */ /* 0x000f220008000800 */
[----:B------:R-:W-:Y:S01]  /*4630*/  IMAD.MOV.U32 R10, RZ, RZ, RZ ;  /* 0x000000ffff0a7224 */ /* 0x000fe200078e00ff */
[----:B------:R-:W-:Y:S01]  /*4640*/  MOV R3, 0x1000 ;  /* 0x0000100000037802 */ /* 0x000fe20000000f00 */
[----:B------:R-:W4:Y:S01]  /*4650*/  LDCU.128 UR32, c[0x0][0xb10] ;  /* 0x00016200ff2077ac */ /* 0x000f220008000c00 */
[----:B------:R-:W1:Y:S01]  /*4660*/  LDCU UR36, c[0x0][0x374] ;  /* 0x00006e80ff2477ac */ /* 0x000e620008000800 */
[----:B------:R-:W1:Y:S01]  /*4670*/  LDCU.64 UR30, c[0x0][0x890] ;  /* 0x00011200ff1e77ac */ /* 0x000e620008000a00 */
[----:B------:R-:W1:Y:S01]  /*4680*/  LDCU UR15, c[0x0][0xb0c] ;  /* 0x00016180ff0f77ac */ /* 0x000e620008000800 */
[----:B--2---:R-:W-:Y:S01]  /*4690*/  UISETP.NE.U32.AND UP0, UPT, UR4, URZ, UPT ;  /* 0x000000ff0400728c */ /* 0x004fe2000bf05070 */
[----:B------:R-:W2:Y:S01]  /*46a0*/  LDCU UR43, c[0x0][0xb20] ;  /* 0x00016400ff2b77ac */ /* 0x000ea20008000800 */
[----:B------:R-:W2:Y:S01]  /*46b0*/  LDCU UR4, c[0x0][0xb30] ;  /* 0x00016600ff0477ac */ /* 0x000ea20008000800 */
[----:B------:R-:W-:Y:S01]  /*46c0*/  UMOV UR21, 0x400 ;  /* 0x0000040000157882 */ /* 0x000fe20000000000 */
[----:B----4-:R-:W-:-:S02]  /*46d0*/  UIMAD.WIDE.U32 UR6, UR37, UR32, URZ ;  /* 0x00000020250672a5 */ /* 0x010fc4000f8e00ff */
[----:B-1----:R-:W-:Y:S02]  /*46e0*/  UIMAD.WIDE.U32 UR8, UR36, UR35, URZ ;  /* 0x00000023240872a5 */ /* 0x002fe4000f8e00ff */
[----:B------:R-:W-:Y:S02]  /*46f0*/  ULEA UR21, UR55, UR21, 0x18 ;  /* 0x0000001537157291 */ /* 0x000fe4000f8ec0ff */
[----:B------:R-:W-:Y:S02]  /*4700*/  USEL UR38, URZ, 0x1, UP6 ;  /* 0x00000001ff267887 */ /* 0x000fe4000b000000 */
[----:B------:R-:W-:Y:S02]  /*4710*/  UISETP.NE.U32.AND UP6, UPT, UR30, URZ, UPT ;  /* 0x000000ff1e00728c */ /* 0x000fe4000bfc5070 */
[----:B------:R-:W-:Y:S02]  /*4720*/  UIADD3 UR40, UPT, UPT, UR21, 0x30, URZ ;  /* 0x0000003015287890 */ /* 0x000fe4000fffe0ff */
[----:B------:R-:W-:-:S02]  /*4730*/  UISETP.NE.AND.EX UP5, UPT, UR5, URZ, UPT, UP0 ;  /* 0x000000ff0500728c */ /* 0x000fc4000bfa5300 */
[----:B------:R-:W-:Y:S01]  /*4740*/  UISETP.NE.AND UP0, UPT, UR39, 0x1, UPT ;  /* 0x000000012700788c */ /* 0x000fe2000bf05270 */
[----:B------:R-:W-:Y:S01]  /*4750*/  UMOV UR6, UR7 ;  /* 0x0000000700067c82 */ /* 0x000fe20008000000 */
[----:B------:R-:W-:Y:S01]  /*4760*/  UMOV UR41, UR9 ;  /* 0x0000000900297c82 */ /* 0x000fe20008000000 */
[----:B------:R-:W-:Y:S02]  /*4770*/  UISETP.NE.AND UP0, UPT, UR15, 0x1, UPT ;  /* 0x000000010f00788c */ /* 0x000fe4000bf05270 */
[----:B------:R-:W-:Y:S02]  /*4780*/  UPLOP3.LUT UP4, UPT, UPT, UPT, UPT, 0x40, 0x4 ;  /* 0x000000000004789c */ /* 0x000fe40003f8e870 */
[----:B------:R-:W-:Y:S01]  /*4790*/  UISETP.GE.AND UP2, UPT, UR39, 0x1, UPT ;  /* 0x000000012700788c */ /* 0x000fe2000bf46270 */
[----:B------:R-:W1:Y:S01]  /*47a0*/  LDCU.64 UR22, c[0x0][0xb28] ;  /* 0x00016500ff1677ac */ /* 0x000e620008000a00 */
[----:B------:R-:W-:Y:S02]  /*47b0*/  UISETP.NE.AND.EX UP6, UPT, UR31, URZ, UPT, UP6 ;  /* 0x000000ff1f00728c */ /* 0x000fe4000bfc5360 */
[----:B------:R-:W-:-:S02]  /*47c0*/  UIADD3 UR25, UPT, UPT, UR21, 0x20, URZ ;  /* 0x0000002015197890 */ /* 0x000fc4000fffe0ff */
[----:B------:R-:W-:Y:S02]  /*47d0*/  UIADD3 UR17, UPT, UPT, UR21, 0x28, URZ ;  /* 0x0000002815117890 */ /* 0x000fe4000fffe0ff */
[----:B------:R-:W-:Y:S02]  /*47e0*/  UPRMT UR40, UR55, 0x654, UR40 ;  /* 0x0000065437287896 */ /* 0x000fe40008000028 */
[----:B------:R-:W-:Y:S02]  /*47f0*/  USHF.R.U32.HI UR42, URZ, UR33, UR6 ;  /* 0x00000021ff2a7299 */ /* 0x000fe40008011606 */
[----:B--2---:R-:W-:Y:S02]  /*4800*/  USHF.R.U32.HI UR41, URZ, UR43, UR41 ;  /* 0x0000002bff297299 */ /* 0x004fe40008011629 */
[----:B------:R-:W-:Y:S02]  /*4810*/  UISETP.NE.AND UP0, UPT, UR34, 0x1, UPT ;  /* 0x000000012200788c */ /* 0x000fe4000bf05270 */
[----:B---3--:R-:W-:-:S11]  /*4820*/  UISETP.NE.AND UP3, UPT, UR4, 0x1, UPT ;  /* 0x000000010400788c */ /* 0x008fd6000bf65270 */
.L_x_86:
[C---:B------:R-:W-:Y:S02]  /*4830*/  LEA R8, R10.reuse, UR21, 0x3 ;  /* 0x000000150a087c11 */ /* 0x040fe4000f8e18ff */
[----:B------:R-:W-:Y:S02]  /*4840*/  SHF.L.U32 R0, R9, 0x1f, RZ ;  /* 0x0000001f09007819 */ /* 0x000fe400000006ff */
[----:B------:R-:W-:Y:S02]  /*4850*/  LEA R4, R10, UR21, 0x4 ;  /* 0x000000150a047c11 */ /* 0x000fe4000f8e20ff */
[----:B--2---:R-:W2:Y:S02]  /*4860*/  SYNCS.PHASECHK.TRANS64.TRYWAIT P0, [R8+URZ+0x60], R0 ;  /* 0x00006000080075a7 */ /* 0x004ea400080011ff */
[----:B--2---:R-:W-:Y:S05]  /*4870*/  @!P0 BRA `(.L_x_77) ;  /* 0x0000004000388947 */ /* 0x004fea0003800000 */
.L_x_154:
[----:B------:R-:W3:Y:S01]  /*4880*/  LDS.128 R4, [R4+0xf0] ;  /* 0x0000f00004047984 */ /* 0x000ee20000000c00 */
[----:B------:R-:W-:Y:S01]  /*4890*/  UISETP.GE.AND UP0, UPT, UR39, 0x1, UPT ;  /* 0x000000012700788c */ /* 0x000fe2000bf06270 */
[----:B------:R-:W-:Y:S01]  /*48a0*/  @!PT LDS RZ, [RZ] ;  /* 0x00000000fffff984 */ /* 0x000fe20000000800 */
[----:B------:R-:W-:Y:S01]  /*48b0*/  @!PT LDS RZ, [RZ] ;  /* 0x00000000fffff984 */ /* 0x000fe20000000800 */
[----:B------:R-:W-:Y:S01]  /*48c0*/  @!PT LDS RZ, [RZ] ;  /* 0x00000000fffff984 */ /* 0x000fe20000000800 */
[----:B------:R-:W-:Y:S01]  /*48d0*/  @!PT LDS RZ, [RZ] ;  /* 0x00000000fffff984 */ /* 0x000fe20000000800 */
[----:B------:R4:W-:Y:S06]  /*48e0*/  MEMBAR.ALL.CTA ;  /* 0x0000000000007992 */ /* 0x0009ec0000008000 */
[----:B----4-:R-:W4:Y:S01]  /*48f0*/  FENCE.VIEW.ASYNC.S ;  /* 0x00000000000073c6 */ /* 0x010f220000000000 */
[----:B---3--:R-:W-:Y:S11]  /*4900*/  LOP3.LUT P0, RZ, R6, 0x1, RZ, 0xc0, !PT ;  /* 0x0000000106ff7812 */ /* 0x008ff6000780c0ff */
[----:B------:R-:W-:Y:S02]  /*4910*/  @!UPT UIADD3 URZ, UPT, UPT, URZ, URZ, URZ ;  /* 0x000000fffffff290 */ /* 0x000fe4000fffe0ff */
[----:B----4-:R-:W-:Y:S01]  /*4920*/  VOTEU.ANY UP2, P0 ;  /* 0x0000000000ff7886 */ /* 0x010fe20000040100 */
[----:B------:R-:W-:Y:S11]  /*4930*/  PLOP3.LUT P0, PT, PT, PT, UP2, 0x80, 0x8 ;  /* 0x000000000008781c */ /* 0x000ff60003f0f028 */
[----:B------:R-:W-:Y:S02]  /*4940*/  @!UPT UIADD3 URZ, UPT, UPT, URZ, URZ, URZ ;  /* 0x000000fffffff290 */ /* 0x000fe4000fffe0ff */
[----:B--2---:R-:W-:Y:S02]  /*4950*/  @P0 SHF.R.U32.HI R0, RZ, 0x10, R5 ;  /* 0x00000010ff000819 */ /* 0x004fe40000011605 */
[----:B------:R-:W-:Y:S02]  /*4960*/  @P0 MOV R2, R4 ;  /* 0x0000000400020202 */ /* 0x000fe40000000f00 */
[----:B------:R-:W-:Y:S01]  /*4970*/  @P0 R2UR UR4, R0 ;  /* 0x00000000000402ca */ /* 0x000fe200000e0000 */
[----:B------:R-:W-:Y:S01]  /*4980*/  VIADD R0, R8, 0x70 ;  /* 0x0000007008007836 */ /* 0x000fe20000000000 */
[----:B------:R-:W-:Y:S02]  /*4990*/  @P0 LOP3.LUT R4, R5, 0xffff, RZ, 0xc0, !PT ;  /* 0x0000ffff05040812 */ /* 0x000fe400078ec0ff */
[----:B------:R-:W-:Y:S02]  /*49a0*/  @P0 R2UR UR6, R2 ;  /* 0x00000000020602ca */ /* 0x000fe400000e0000 */
[----:B------:R-:W-:Y:S02]  /*49b0*/  PRMT R0, RZ, 0x654, R0 ;  /* 0x00000654ff007816 */ /* 0x000fe40000000000 */
[----:B------:R-:W-:Y:S02]  /*49c0*/  @P0 R2UR UR5, R4 ;  /* 0x00000000040502ca */ /* 0x000fe400000e0000 */
[----:B------:R2:W-:Y:S03]  /*49d0*/  SYNCS.ARRIVE.TRANS64.RED.A1T0 RZ, [R0+URZ], RZ ;  /* 0x000000ff00ff79a7 */ /* 0x0005e600081004ff */
[----:B------:R-:W-:Y:S04]  /*49e0*/  @UP2 UMOV UR29, UR4 ;  /* 0x00000004001d2c82 */ /* 0x000fe80008000000 */
[----:B------:R-:W-:Y:S04]  /*49f0*/  @UP2 UMOV UR14, UR6 ;  /* 0x00000006000e2c82 */ /* 0x000fe80008000000 */
[----:B------:R-:W-:Y:S01]  /*4a00*/  @UP2 UMOV UR13, UR5 ;  /* 0x00000005000d2c82 */ /* 0x000fe20008000000 */
[----:B------:R-:W-:Y:S05]  /*4a10*/  BRA.U !UP0, `(.L_x_78) ;  /* 0x0000000108c07547 */ /* 0x000fea000b800000 */
[----:B------:R-:W-:Y:S02]  /*4a20*/  UIMAD.WIDE.U32 UR8, UR13, UR35, URZ ;  /* 0x000000230d0872a5 */ /* 0x000fe4000f8e00ff */
[----:B------:R-:W-:Y:S02]  /*4a30*/  UP2UR UR12, UPR, URZ, 0x4 ;  /* 0x00000004ff0c7883 */ /* 0x000fe40008000000 */
[----:B------:R-:W-:Y:S02]  /*4a40*/  UISETP.NE.AND UP2, UPT, UR34, 0x1, UPT ;  /* 0x000000012200788c */ /* 0x000fe4000bf45270 */
[----:B------:R-:W-:Y:S02]  /*4a50*/  UIMAD.WIDE.U32 UR10, UR14, UR32, URZ ;  /* 0x000000200e0a72a5 */ /* 0x000fe4000f8e00ff */
[----:B------:R-:W-:Y:S02]  /*4a60*/  USEL UR4, UR36, UR41, !UP2 ;  /* 0x0000002924047287 */ /* 0x000fe4000d000000 */
[----:B------:R-:W-:Y:S02]  /*4a70*/  UISETP.NE.AND UP0, UPT, UR15, 0x1, UPT ;  /* 0x000000010f00788c */ /* 0x000fe4000bf05270 */
[----:B------:R-:W-:Y:S02]  /*4a80*/  UP2UR UR16, UPR, URZ, 0x2 ;  /* 0x00000002ff107883 */ /* 0x000fe40008000000 */
[----:B------:R-:W-:Y:S02]  /*4a90*/  UISETP.NE.AND UP1, UPT, UR39, 0x1, UPT ;  /* 0x000000012700788c */ /* 0x000fe4000bf25270 */
[----:B-1----:R-:W-:Y:S02]  /*4aa0*/  UIMAD.WIDE.U32 UR18, UR4, UR22, URZ ;  /* 0x00000016041272a5 */ /* 0x002fe4000f8e00ff */
[----:B------:R-:W-:Y:S01]  /*4ab0*/  USEL UR7, UR37, UR42, !UP0 ;  /* 0x0000002a25077287 */ /* 0x000fe2000c000000 */
[----:B------:R-:W-:Y:S02]  /*4ac0*/  UMOV UR5, UR9 ;  /* 0x0000000900057c82 */ /* 0x000fe40008000000 */
[----:B------:R-:W-:Y:S02]  /*4ad0*/  USHF.R.U32.HI UR6, URZ, UR43, UR5 ;  /* 0x0000002bff067299 */ /* 0x000fe40008011605 */
[----:B------:R-:W-:Y:S02]  /*4ae0*/  UIMAD.WIDE.U32 UR26, UR7, UR22, URZ ;  /* 0x00000016071a72a5 */ /* 0x000fe4000f8e00ff */
[----:B------:R-:W-:Y:S02]  /*4af0*/  USEL UR6, UR13, UR6, !UP2 ;  /* 0x000000060d067287 */ /* 0x000fe4000d000000 */
[----:B------:R-:W-:Y:S01]  /*4b00*/  UISETP.NE.AND UP2, UPT, UR12, URZ, UPT ;  /* 0x000000ff0c00728c */ /* 0x000fe2000bf45270 */
[----:B------:R-:W-:Y:S01]  /*4b10*/  UMOV UR5, UR11 ;  /* 0x0000000b00057c82 */ /* 0x000fe20008000000 */
[----:B------:R-:W-:Y:S02]  /*4b20*/  UIMAD.WIDE.U32 UR10, UR6, UR22, URZ ;  /* 0x00000016060a72a5 */ /* 0x000fe4000f8e00ff */
[----:B------:R-:W-:Y:S03]  /*4b30*/  USHF.R.U32.HI UR8, URZ, UR33, UR5 ;  /* 0x00000021ff087299 */ /* 0x000fe60008011605 */
[----:B------:R-:W-:Y:S02]  /*4b40*/  UMOV UR5, UR19 ;  /* 0x0000001300057c82 */ /* 0x000fe40008000000 */
[----:B------:R-:W-:Y:S03]  /*4b50*/  @UP1 USHF.R.U32.HI UR4, URZ, UR23, UR5 ;  /* 0x00000017ff041299 */ /* 0x000fe60008011605 */
[----:B------:R-:W-:Y:S01]  /*4b60*/  UMOV UR5, UR27 ;  /* 0x0000001b00057c82 */ /* 0x000fe20008000000 */
[----:B------:R-:W-:Y:S02]  /*4b70*/  UIMAD UR4, UR39, UR4, URZ ;  /* 0x00000004270472a4 */ /* 0x000fe4000f8e02ff */
[----:B------:R-:W-:Y:S02]  /*4b80*/  @UP1 USHF.R.U32.HI UR7, URZ, UR23, UR5 ;  /* 0x00000017ff071299 */ /* 0x000fe40008011605 */
[----:B------:R-:W-:Y:S02]  /*4b90*/  USEL UR5, UR14, UR8, !UP0 ;  /* 0x000000080e057287 */ /* 0x000fe4000c000000 */
[----:B------:R-:W-:Y:S02]  /*4ba0*/  UIMAD UR8, UR39, UR7, URZ ;  /* 0x00000007270872a4 */ /* 0x000fe4000f8e02ff */
[----:B------:R-:W-:Y:S03]  /*4bb0*/  UISETP.GE.AND UP0, UPT, UR6, UR4, UPT ;  /* 0x000000040600728c */ /* 0x000fe6000bf06270 */
[----:B------:R-:W-:Y:S01]  /*4bc0*/  UMOV UR4, UR11 ;  /* 0x0000000b00047c82 */ /* 0x000fe20008000000 */
[----:B------:R-:W-:Y:S02]  /*4bd0*/  UISETP.GE.OR UP0, UPT, UR5, UR8, UP0 ;  /* 0x000000080500728c */ /* 0x000fe40008706670 */
[----:B------:R-:W-:Y:S02]  /*4be0*/  USHF.R.U32.HI UR4, URZ, UR23, UR4 ;  /* 0x00000017ff047299 */ /* 0x000fe40008011604 */
[----:B------:R-:W-:Y:S02]  /*4bf0*/  UIMAD.WIDE.U32 UR8, UR5, UR22, URZ ;  /* 0x00000016050872a5 */ /* 0x000fe4000f8e00ff */
[----:B------:R-:W-:Y:S04]  /*4c00*/  USEL UR10, UR6, UR4, !UP1 ;  /* 0x00000004060a7287 */ /* 0x000fe8000c800000 */
[----:B------:R-:W-:Y:S01]  /*4c10*/  UIADD3 UR11, UPT, UPT, -UR10, URZ, URZ ;  /* 0x000000ff0a0b7290 */ /* 0x000fe2000fffe1ff */
[----:B------:R-:W-:Y:S02]  /*4c20*/  @!UP0 UMOV UR4, UR9 ;  /* 0x0000000900048c82 */ /* 0x000fe40008000000 */
[----:B------:R-:W-:Y:S02]  /*4c30*/  @!UP0 USHF.R.U32.HI UR4, URZ, UR23, UR4 ;  /* 0x00000017ff048299 */ /* 0x000fe40008011604 */
[----:B------:R-:W-:Y:S02]  /*4c40*/  UIMAD UR8, UR39, UR11, UR6 ;  /* 0x0000000b270872a4 */ /* 0x000fe4000f8e0206 */
[----:B------:R-:W-:Y:S02]  /*4c50*/  @!UP0 USEL UR4, UR5, UR4, !UP1 ;  /* 0x0000000405048287 */ /* 0x000fe4000c800000 */
[----:B------:R-:W-:Y:S02]  /*4c60*/  UISETP.NE.AND UP1, UPT, UR16, URZ, UPT ;  /* 0x000000ff1000728c */ /* 0x000fe4000bf25270 */
[----:B------:R-:W-:Y:S02]  /*4c70*/  @!UP0 UIMAD UR8, UR7, UR8, UR4 ;  /* 0x00000008070882a4 */ /* 0x000fe4000f8e0204 */
[----:B------:R-:W-:Y:S02]  /*4c80*/  @!UP0 UIADD3 UR9, UPT, UPT, UR10, -UR4, URZ ;  /* 0x800000040a098290 */ /* 0x000fe4000fffe0ff */
[----:B------:R-:W-:Y:S02]  /*4c90*/  UIADD3 UR4, UPT, UPT, -UR5, URZ, URZ ;  /* 0x000000ff05047290 */ /* 0x000fe4000fffe1ff */
[----:B------:R-:W-:Y:S02]  /*4ca0*/  UIADD3 UR7, UPT, UPT, -UR6, URZ, URZ ;  /* 0x000000ff06077290 */ /* 0x000fe4000fffe1ff */
[----:B------:R-:W-:Y:S02]  /*4cb0*/  @!UP0 UIMAD UR6, UR9, UR39, UR5 ;  /* 0x00000027090682a4 */ /* 0x000fe4000f8e0205 */
[----:B------:R-:W-:Y:S02]  /*4cc0*/  UIMAD UR14, UR15, UR4, UR14 ;  /* 0x000000040f0e72a4 */ /* 0x000fe4000f8e020e */
[----:B------:R-:W-:Y:S01]  /*4cd0*/  UIMAD UR13, UR34, UR7, UR13 ;  /* 0x00000007220d72a4 */ /* 0x000fe2000f8e020d */
[----:B------:R-:W-:Y:S02]  /*4ce0*/  @!UP0 UMOV UR5, UR8 ;  /* 0x0000000800058c82 */ /* 0x000fe40008000000 */
[----:B------:R-:W-:Y:S02]  /*4cf0*/  UIMAD UR14, UR5, UR15, UR14 ;  /* 0x0000000f050e72a4 */ /* 0x000fe4000f8e020e */
[----:B------:R-:W-:Y:S11]  /*4d00*/  UIMAD UR13, UR6, UR34, UR13 ;  /* 0x00000022060d72a4 */ /* 0x000ff6000f8e020d */
[----:B------:R-:W-:Y:S01]  /*4d10*/  @!UPT UIADD3 URZ, UPT, UPT, URZ, URZ, URZ ;  /* 0x000000fffffff290 */ /* 0x000fe2000fffe0ff */
.L_x_78:
[----:B------:R-:W3:Y:S01]  /*4d20*/  @!UP3 LDCU.128 UR8, c[0x0][0xb10] ;  /* 0x00016200ff08b7ac */ /* 0x000ee20008000c00 */
[----:B------:R-:W-:Y:S02]  /*4d30*/  ISETP.NE.U32.AND P0, PT, RZ, UR30, PT ;  /* 0x0000001eff007c0c */ /* 0x000fe4000bf05070 */
[----:B------:R-:W-:Y:S02]  /*4d40*/  SHF.L.U32 R4, R11, 0x1f, RZ ;  /* 0x0000001f0b047819 */ /* 0x000fe400000006ff */
[----:B------:R-:W-:Y:S01]  /*4d50*/  ISETP.NE.AND.EX P0, PT, RZ, UR31, PT, P0 ;  /* 0x0000001fff007c0c */ /* 0x000fe2000bf05300 */
[----:B------:R-:W4:Y:S01]  /*4d60*/  @!UP3 LDCU UR5, c[0x0][0xb0c] ;  /* 0x00016180ff05b7ac */ /* 0x000f220008000800 */
[----:B------:R-:W-:Y:S02]  /*4d70*/  USHF.L.U32 UR27, UR20, 0x6, URZ ;  /* 0x00000006141b7899 */ /* 0x000fe400080006ff */
[----:B------:R-:W-:Y:S02]  /*4d80*/  UIMAD UR26, UR24, 0x60, URZ ;  /* 0x00000060181a78a4 */ /* 0x000fe4000f8e02ff */
[----:B---3--:R-:W-:Y:S07]  /*4d90*/  UIMAD.WIDE.U32 UR6, UR14, UR8, URZ ;  /* 0x000000080e0672a5 */ /* 0x008fee000f8e00ff */
[----:B------:R-:W-:Y:S01]  /*4da0*/  @!UP3 UMOV UR4, UR7 ;  /* 0x000000070004bc82 */ /* 0x000fe20008000000 */
[----:B----4-:R-:W-:Y:S02]  /*4db0*/  @!UP3 UISETP.NE.AND UP0, UPT, UR5, 0x1, UPT ;  /* 0x000000010500b88c */ /* 0x010fe4000bf05270 */
[----:B------:R-:W-:Y:S02]  /*4dc0*/  @!UP3 USHF.R.U32.HI UR4, URZ, UR9, UR4 ;  /* 0x00000009ff04b299 */ /* 0x000fe40008011604 */
[----:B------:R-:W-:Y:S02]  /*4dd0*/  UIMAD.WIDE.U32 UR6, UR13, UR11, URZ ;  /* 0x0000000b0d0672a5 */ /* 0x000fe4000f8e00ff */
[----:B------:R-:W-:Y:S02]  /*4de0*/  @!UP3 USEL UR8, UR14, UR4, !UP0 ;  /* 0x000000040e08b287 */ /* 0x000fe4000c000000 */
[----:B------:R-:W-:Y:S03]  /*4df0*/  @!UP3 UISETP.NE.AND UP0, UPT, UR10, 0x1, UPT ;  /* 0x000000010a00b88c */ /* 0x000fe6000bf05270 */
[----:B------:R-:W-:Y:S02]  /*4e00*/  @!UP3 UMOV UR6, UR7 ;  /* 0x000000070006bc82 */ /* 0x000fe40008000000 */
[----:B------:R-:W3:Y:S02]  /*4e10*/  @!UP3 LDCU UR4, c[0x0][0xb20] ;  /* 0x00016400ff04b7ac */ /* 0x000ee40008000800 */
[----:B---3--:R-:W-:Y:S04]  /*4e20*/  @!UP3 USHF.R.U32.HI UR6, URZ, UR4, UR6 ;  /* 0x00000004ff06b299 */ /* 0x008fe80008011606 */
[----:B------:R-:W-:Y:S04]  /*4e30*/  @!UP3 USEL UR6, UR13, UR6, !UP0 ;  /* 0x000000060d06b287 */ /* 0x000fe8000c000000 */
[----:B------:R-:W-:Y:S02]  /*4e40*/  @!UP3 UIADD3 UR4, UPT, UPT, -UR8, UR6, URZ ;  /* 0x000000060804b290 */ /* 0x000fe4000fffe1ff */
[----:B------:R-:W-:Y:S02]  /*4e50*/  @!UP3 UIADD3 UR6, UPT, UPT, UR8, -UR6, URZ ;  /* 0x800000060806b290 */ /* 0x000fe4000fffe0ff */
[----:B------:R-:W-:Y:S02]  /*4e60*/  @!UP3 UIMAD UR14, UR4, UR5, UR14 ;  /* 0x00000005040eb2a4 */ /* 0x000fe4000f8e020e */
[----:B------:R-:W-:Y:S01]  /*4e70*/  @!UP3 UIMAD UR13, UR6, UR10, UR13 ;  /* 0x0000000a060db2a4 */ /* 0x000fe2000f8e020d */
[----:B------:R-:W-:Y:S11]  /*4e80*/  BRA.U UP4, `(.L_x_79) ;  /* 0x0000000104107547 */ /* 0x000ff6000b800000 */
[----:B------:R-:W-:Y:S04]  /*4e90*/  MOV R2, UR38 ;  /* 0x0000002600027c02 */ /* 0x000fe80008000f00 */
[----:B------:R-:W-:Y:S04]  /*4ea0*/  SHF.L.U32 R2, R2, 0x1f, RZ ;  /* 0x0000001f02027819 */ /* 0x000fe800000006ff */
[----:B------:R-:W3:Y:S02]  /*4eb0*/  SYNCS.PHASECHK.TRANS64.TRYWAIT P1, [UR21+0x58], R2 ;  /* 0x00005802ff0075a7 */ /* 0x000ee40008021115 */
[----:B---3--:R-:W-:Y:S05]  /*4ec0*/  @!P1 BRA `(.L_x_80) ;  /* 0x0000003800b89947 */ /* 0x008fea0003800000 */
.L_x_79:
[----:B------:R-:W-:Y:S05]  /*4ed0*/  BRA.U !UP6, `(.L_x_81) ;  /* 0x000000010e387547 */ /* 0x000fea000b800000 */
[----:B------:R-:W-:Y:S01]  /*4ee0*/  UPLOP3.LUT UP1, UPT, UPT, UPT, UP5, 0x80, 0x8 ;  /* 0x000000000008789c */ /* 0x000fe20003f2f050 */
[----:B--2---:R-:W-:Y:S01]  /*4ef0*/  HFMA2 R0, -RZ, RZ, 0, 5.9604644775390625e-08 ;  /* 0x00000001ff007431 */ /* 0x004fe200000001ff */
[----:B------:R-:W2:Y:S01]  /*4f00*/  LDCU.64 UR8, c[0x0][0x358] ;  /* 0x00006b00ff0877ac */ /* 0x000ea20008000a00 */
[----:B------:R-:W-:Y:S03]  /*4f10*/  IMAD.MOV.U32 R45, RZ, RZ, 0x1 ;  /* 0x00000001ff2d7424 */ /* 0x000fe600078e00ff */
[----:B------:R-:W-:Y:S05]  /*4f20*/  PLOP3.LUT P1, PT, PT, PT, UP1, 0x80, 0x8 ;  /* 0x000000000008781c */ /* 0x000fea0003f2f018 */
[----:B------:R-:W3:Y:S01]  /*4f30*/  @UP1 LDCU.64 UR4, c[0x0][0x888] ;  /* 0x00011100ff0417ac */ /* 0x000ee20008000a00 */
[----:B------:R-:W-:Y:S07]  /*4f40*/  @UP1 UIMAD UR6, UR60, UR30, URZ ;  /* 0x0000001e3c0612a4 */ /* 0x000fee000f8e02ff */
[----:B------:R-:W-:Y:S01]  /*4f50*/  @!P1 PRMT R45, R0, 0x7610, R45 ;  /* 0x00007610002d9816 */ /* 0x000fe2000000002d */
[----:B---3--:R-:W-:Y:S06]  /*4f60*/  @UP1 UIMAD.WIDE UR4, UR6, 0x4, UR4 ;  /* 0x00000004060418a5 */ /* 0x008fec000f8e0204 */
[----:B------:R-:W-:Y:S01]  /*4f70*/  IMAD.U32 R6, RZ, RZ, UR4 ;  /* 0x00000004ff067e24 */ /* 0x000fe2000f8e00ff */
[----:B------:R-:W-:Y:S04]  /*4f80*/  MOV R7, UR5 ;  /* 0x0000000500077c02 */ /* 0x000fe80008000f00 */
[----:B------:R-:W3:Y:S01]  /*4f90*/  @!UP1 LDCU UR4, c[0x0][0x880] ;  /* 0x00011000ff0497ac */ /* 0x000ee20008000800 */
[----:B--2--5:R4:W5:Y:S02]  /*4fa0*/  @P1 LDG.E R25, desc[UR8][R6.64] ;  /* 0x0000000806191981 */ /* 0x024964000c1e1900 */
[----:B---34-:R-:W-:Y:S07]  /*4fb0*/  @!P1 IMAD.U32 R25, RZ, RZ, UR4 ;  /* 0x00000004ff199e24 */ /* 0x018fee000f8e00ff */
.L_x_81:
[----:B-----5:R-:W-:Y:S01]  /*4fc0*/  @!P0 FSETP.EQ.AND P2, PT, R25, RZ, PT ;  /* 0x000000ff1900820b */ /* 0x020fe20003f42000 */
[----:B------:R-:W-:Y:S01]  /*4fd0*/  @!UPT UIADD3 URZ, UPT, UPT, URZ, URZ, URZ ;  /* 0x000000fffffff290 */ /* 0x000fe2000fffe0ff */
[----:B------:R-:W-:Y:S11]  /*4fe0*/  @!P0 BRA `(.L_x_82) ;  /* 0x0000000000148947 */ /* 0x000ff60003800000 */
[----:B------:R-:W-:Y:S02]  /*4ff0*/  LOP3.LUT P0, RZ, R45, 0xff, RZ, 0xc0, !PT ;  /* 0x000000ff2dff7812 */ /* 0x000fe4000780c0ff */
[----:B------:R-:W-:Y:S04]  /*5000*/  PLOP3.LUT P2, PT, PT, PT, UP1, 0x80, 0x8 ;  /* 0x000000000008781c */ /* 0x000fe80003f4f018 */
[----:B------:R-:W-:Y:S07]  /*5010*/  PLOP3.LUT P2, PT, P2, PT, PT, 0x8, 0x80 ;  /* 0x000000000080781c */ /* 0x000fee000174e170 */
[----:B------:R-:W-:Y:S11]  /*5020*/  @P0 FSETP.EQ.AND P2, PT, R25, RZ, PT ;  /* 0x000000ff1900020b */ /* 0x000ff60003f42000 */
[----:B------:R-:W-:Y:S02]  /*5030*/  @!UPT UIADD3 URZ, UPT, UPT, URZ, URZ, URZ ;  /* 0x000000fffffff290 */ /* 0x000fe4000fffe0ff */
.L_x_82:
[----:B------:R-:W3:Y:S01]  /*5040*/  SYNCS.PHASECHK.TRANS64.TRYWAIT P0, [UR21+0x38], R4 ;  /* 0x00003804ff0075a7 */ /* 0x000ee20008001115 */
[----:B------:R-:W-:Y:S04]  /*5050*/  ELECT P1, URZ, PT ;  /* 0x0000000000ff782f */ /* 0x000fe80003820000 */
[----:B------:R-:W-:Y:S01]  /*5060*/  PLOP3.LUT P1, PT, P2, P1, PT, 0xf2, 0x2f ;  /* 0x00000000002f781c */ /* 0x000fe20001723e72 */
[----:B------:R-:W-:Y:S01]  /*5070*/  @!UPT UIADD3 URZ, UPT, UPT, URZ, URZ, URZ ;  /* 0x000000fffffff290 */ /* 0x000fe2000fffe0ff */
[----:B---3--:R-:W-:Y:S11]  /*5080*/  @!P0 BRA `(.L_x_83) ;  /* 0x0000003800608947 */ /* 0x008ff60003800000 */
.L_x_157:
[----:B--2---:R-:W-:Y:S01]  /*5090*/  @!P1 IADD3 R2, P0, PT, R12, 0x580, RZ ;  /* 0x000005800c029810 */ /* 0x004fe20007f1e0ff */
[----:B------:R-:W-:Y:S01]  /*50a0*/  VOTEU.ALL UP0, P1 ;  /* 0x0000000000ff7886 */ /* 0x000fe20000800000 */
[----:B------:R-:W-:Y:S01]  /*50b0*/  UMOV UR6, 0x0 ;  /* 0x0000000000067882 */ /* 0x000fe20000000000 */
[----:B------:R-:W-:Y:S01]  /*50c0*/  UMOV UR7, 0x10000000 ;  /* 0x1000000000077882 */ /* 0x000fe20000000000 */
[----:B------:R-:W-:Y:S01]  /*50d0*/  @!P1 R2UR UR5, R2 ;  /* 0x00000000020592ca */ /* 0x000fe200000e0000 */
[----:B------:R-:W-:Y:S01]  /*50e0*/  @!P1 IMAD.X R0, RZ, RZ, R13, P0 ;  /* 0x000000ffff009224 */ /* 0x000fe200000e060d */
[----:B------:R-:W-:Y:S01]  /*50f0*/  @!UP0 UIADD3 UR24, UPT, UPT, UR21, 0x200, URZ ;  /* 0x0000020015188890 */ /* 0x000fe2000fffe0ff */
[----:B------:R-:W-:Y:S01]  /*5100*/  VOTEU.ALL UP0, P1 ;  /* 0x0000000000ff7886 */ /* 0x000fe20000800000 */
[----:B------:R-:W-:Y:S02]  /*5110*/  UMOV UR28, UR60 ;  /* 0x0000003c001c7c82 */ /* 0x000fe40008000000 */
[----:B------:R-:W-:Y:S01]  /*5120*/  @!P1 R2UR UR4, R0 ;  /* 0x00000000000492ca */ /* 0x000fe200000e0000 */
[----:B------:R-:W-:Y:S06]  /*5130*/  @!P1 IMAD.MOV.U32 R0, RZ, RZ, 0x1000 ;  /* 0x00001000ff009424 */ /* 0x000fec00078e00ff */
[----:B------:R-:W-:Y:S06]  /*5140*/  IMAD.U32 R6, RZ, RZ, UR5 ;  /* 0x00000005ff067e24 */ /* 0x000fec000f8e00ff */
[----:B------:R-:W-:Y:S01]  /*5150*/  IMAD.U32 R7, RZ, RZ, UR4 ;  /* 0x00000004ff077e24 */ /* 0x000fe2000f8e00ff */
[----:B------:R-:W-:Y:S04]  /*5160*/  @!P1 R2UR UR4, R6 ;  /* 0x00000000060492ca */ /* 0x000fe800000e0000 */
[----:B------:R-:W-:Y:S11]  /*5170*/  @!P1 R2UR UR5, R7 ;  /* 0x00000000070592ca */ /* 0x000ff600000e0000 */
[----:B------:R-:W-:Y:S02]  /*5180*/  @!UPT UIADD3 URZ, UPT, UPT, URZ, URZ, URZ ;  /* 0x000000fffffff290 */ /* 0x000fe4000fffe0ff */
[----:B------:R2:W-:Y:S01]  /*5190*/  @!UP0 UTMALDG.3D [UR24], [UR4], desc[UR6] ;  /* 0x00000618040085b4 */ /* 0x0005e20008011000 */
[----:B------:R3:W-:Y:S01]  /*51a0*/  @!P1 SYNCS.ARRIVE.TRANS64.RED.A0TR RZ, [UR21+0x20], R0 ;  /* 0x00002000ffff99a7 */ /* 0x0007e20008300415 */
[----:B--2---:R-:W-:Y:S09]  /*51b0*/  UPRMT UR4, UR55, 0x654, UR25 ;  /* 0x0000065437047896 */ /* 0x004ff20008000019 */
[----:B------:R-:W-:Y:S01]  /*51c0*/  SYNCS.ARRIVE.TRANS64.RED.A1T0 RZ, [UR4], RZ ;  /* 0x000000ffffff79a7 */ /* 0x000fe20008100404 */
[----:B------:R-:W2:Y:S02]  /*51d0*/  SYNCS.PHASECHK.TRANS64.TRYWAIT P0, [UR21+0x40], R4 ;  /* 0x00004004ff0075a7 */ /* 0x000ea40008001115 */
[----:B--23--:R-:W-:Y:S05]  /*51e0*/  @!P0 BRA `(.L_x_84) ;  /* 0x0000003800208947 */ /* 0x00cfea0003800000 */
.L_x_159:
[----:B------:R-:W-:Y:S01]  /*51f0*/  @!P1 IADD3 R2, P0, PT, R12, 0x580, RZ ;  /* 0x000005800c029810 */ /* 0x000fe20007f1e0ff */
[----:B------:R-:W-:Y:S01]  /*5200*/  VOTEU.ALL UP0, P1 ;  /* 0x0000000000ff7886 */ /* 0x000fe20000800000 */
[----:B------:R-:W-:Y:S01]  /*5210*/  UMOV UR6, 0x0 ;  /* 0x0000000000067882 */ /* 0x000fe20000000000 */
[----:B------:R-:W-:Y:S01]  /*5220*/  UMOV UR7, 0x10000000 ;  /* 0x1000000000077882 */ /* 0x000fe20000000000 */
[----:B------:R-:W-:Y:S01]  /*5230*/  @!P1 R2UR UR5, R2 ;  /* 0x00000000020592ca */ /* 0x000fe200000e0000 */
[----:B--2---:R-:W-:Y:S01]  /*5240*/  @!P1 IMAD.X R0, RZ, RZ, R13, P0 ;  /* 0x000000ffff009224 */ /* 0x004fe200000e060d */
[----:B------:R-:W-:Y:S01]  /*5250*/  @!UP0 UIADD3 UR18, UPT, UPT, UR26, 0x20, URZ ;  /* 0x000000201a128890 */ /* 0x000fe2000fffe0ff */
[----:B------:R-:W-:Y:S01]  /*5260*/  VIADD R10, R10, 0x1 ;  /* 0x000000010a0a7836 */ /* 0x000fe20000000000 */
[----:B------:R-:W-:Y:S02]  /*5270*/  @!UP0 UIADD3 UR16, UPT, UPT, UR21, 0x1200, URZ ;  /* 0x0000120015108890 */ /* 0x000fe4000fffe0ff */
[----:B------:R-:W-:Y:S01]  /*5280*/  @!P1 R2UR UR4, R0 ;  /* 0x00000000000492ca */ /* 0x000fe200000e0000 */
[----:B------:R-:W-:Y:S01]  /*5290*/  VOTEU.ALL UP0, P1 ;  /* 0x0000000000ff7886 */ /* 0x000fe20000800000 */
[----:B------:R-:W-:Y:S01]  /*52a0*/  UMOV UR19, UR27 ;  /* 0x0000001b00137c82 */ /* 0x000fe20008000000 */
[----:B------:R-:W-:Y:S01]  /*52b0*/  UMOV UR20, UR60 ;  /* 0x0000003c00147c82 */ /* 0x000fe20008000000 */
[----:B------:R-:W-:Y:S03]  /*52c0*/  @!P1 IMAD.MOV.U32 R0, RZ, RZ, 0x1000 ;  /* 0x00001000ff009424 */ /* 0x000fe600078e00ff */
        /* <DEDUP_REMOVED lines=11> */
.L_x_161:
[----:B------:R-:W-:Y:S01]  /*5380*/  @!P1 IADD3 R2, P0, PT, R12, 0x580, RZ ;  /* 0x000005800c029810 */ /* 0x000fe20007f1e0ff */
[----:B------:R-:W-:Y:S01]  /*5390*/  VOTEU.ALL UP0, P1 ;  /* 0x0000000000ff7886 */ /* 0x000fe20000800000 */
[----:B------:R-:W-:Y:S01]  /*53a0*/  UMOV UR6, 0x0 ;  /* 0x0000000000067882 */ /* 0x000fe20000000000 */
[----:B------:R-:W-:Y:S01]  /*53b0*/  UMOV UR7, 0x10000000 ;  /* 0x1000000000077882 */ /* 0x000fe20000000000 */
[----:B------:R-:W-:Y:S01]  /*53c0*/  @!P1 R2UR UR5, R2 ;  /* 0x00000000020592ca */ /* 0x000fe200000e0000 */
[----:B--2---:R-:W-:Y:S01]  /*53d0*/  @!P1 IMAD.X R0, RZ, RZ, R13, P0 ;  /* 0x000000ffff009224 */ /* 0x004fe200000e060d */
[----:B------:R-:W-:Y:S01]  /*53e0*/  @!UP0 UIADD3 UR10, UPT, UPT, UR26, 0x40, URZ ;  /* 0x000000401a0a8890 */ /* 0x000fe2000fffe0ff */
[----:B------:R-:W-:Y:S01]  /*53f0*/  R2UR UR18, R47 ;  /* 0x000000002f1272ca */ /* 0x000fe200000e0000 */
[----:B------:R-:W-:Y:S01]  /*5400*/  @!UP0 UIADD3 UR8, UPT, UPT, UR21, 0x2200, URZ ;  /* 0x0000220015088890 */ /* 0x000fe2000fffe0ff */
[----:B------:R-:W-:Y:S01]  /*5410*/  R2UR UR16, R48 ;  /* 0x00000000301072ca */ /* 0x000fe200000e0000 */
[----:B------:R-:W-:Y:S01]  /*5420*/  @!UP0 UIADD3 UR9, UPT, UPT, UR21, 0x30, URZ ;  /* 0x0000003015098890 */ /* 0x000fe2000fffe0ff */
[----:B------:R-:W-:Y:S01]  /*5430*/  @!P1 R2UR UR4, R0 ;  /* 0x00000000000492ca */ /* 0x000fe200000e0000 */
[----:B------:R-:W-:Y:S01]  /*5440*/  VOTEU.ALL UP0, P1 ;  /* 0x0000000000ff7886 */ /* 0x000fe20000800000 */
[----:B------:R-:W-:Y:S01]  /*5450*/  UMOV UR11, UR27 ;  /* 0x0000001b000b7c82 */ /* 0x000fe20008000000 */
[----:B------:R-:W-:Y:S01]  /*5460*/  UMOV UR12, UR60 ;  /* 0x0000003c000c7c82 */ /* 0x000fe20008000000 */
[C---:B------:R-:W-:Y:S01]  /*5470*/  ISETP.NE.AND P0, PT, R10.reuse, 0x2, PT ;  /* 0x000000020a00780c */ /* 0x040fe20003f05270 */
[----:B------:R-:W-:Y:S01]  /*5480*/  UMOV UR60, UR29 ;  /* 0x0000001d003c7c82 */ /* 0x000fe20008000000 */
[----:B------:R-:W-:Y:S01]  /*5490*/  IMAD.U32 R4, RZ, RZ, UR5 ;  /* 0x00000005ff047e24 */ /* 0x000fe2000f8e00ff */
[----:B------:R-:W-:Y:S01]  /*54a0*/  LOP3.LUT R11, R11, 0x1, RZ, 0x3c, !PT ;  /* 0x000000010b0b7812 */ /* 0x000fe200078e3cff */
[----:B------:R-:W-:Y:S01]  /*54b0*/  UPLOP3.LUT UP4, UPT, UPT, UPT, UPT, 0x80, 0x8 ;  /* 0x000000000008789c */ /* 0x000fe20003f8f070 */
[----:B------:R-:W-:Y:S01]  /*54c0*/  SEL R0, RZ, 0x1, P0 ;  /* 0x00000001ff007807 */ /* 0x000fe20000000000 */
[----:B------:R-:W-:Y:S01]  /*54d0*/  UIADD3 UR24, UPT, UPT, UR13, UR18, URZ ;  /* 0x000000120d187290 */ /* 0x000fe2000fffe0ff */
[----:B------:R-:W-:Y:S01]  /*54e0*/  SEL R10, R10, RZ, P0 ;  /* 0x000000ff0a0a7207 */ /* 0x000fe20000000000 */
[----:B------:R-:W-:Y:S01]  /*54f0*/  UIADD3 UR20, UPT, UPT, UR14, UR16, URZ ;  /* 0x000000100e147290 */ /* 0x000fe2000fffe0ff */
[----:B------:R-:W-:Y:S01]  /*5500*/  IMAD.U32 R5, RZ, RZ, UR4 ;  /* 0x00000004ff057e24 */ /* 0x000fe2000f8e00ff */
[----:B------:R-:W-:Y:S02]  /*5510*/  @!P1 R2UR UR4, R4 ;  /* 0x00000000040492ca */ /* 0x000fe400000e0000 */
[----:B------:R-:W-:Y:S02]  /*5520*/  LOP3.LUT R9, R9, R0, RZ, 0x3c, !PT ;  /* 0x0000000009097212 */ /* 0x000fe400078e3cff */
[----:B------:R-:W-:Y:S11]  /*5530*/  @!P1 R2UR UR5, R5 ;  /* 0x00000000050592ca */ /* 0x000ff600000e0000 */
[----:B------:R-:W-:Y:S02]  /*5540*/  @!UPT UIADD3 URZ, UPT, UPT, URZ, URZ, URZ ;  /* 0x000000fffffff290 */ /* 0x000fe4000fffe0ff */
[----:B------:R2:W-:Y:S01]  /*5550*/  @!UP0 UTMALDG.3D [UR8], [UR4], desc[UR6] ;  /* 0x00000608040085b4 */ /* 0x0005e20008011000 */
[----:B------:R2:W-:Y:S01]  /*5560*/  @!P1 SYNCS.ARRIVE.TRANS64.RED.A0TR RZ, [UR21+0x30], R3 ;  /* 0x00003003ffff99a7 */ /* 0x0005e20008300415 */
[----:B------:R-:W-:Y:S01]  /*5570*/  SYNCS.ARRIVE.TRANS64.RED.A1T0 RZ, [UR40], RZ ;  /* 0x000000ffffff79a7 */ /* 0x000fe20008100428 */
[----:B------:R-:W-:Y:S05]  /*5580*/  BRA.U UP2, `(.L_x_86) ;  /* 0xfffffff102a87547 */ /* 0x000fea000b83ffff */
[----:B------:R-:W-:-:S04]  /*5590*/  SHF.L.U32 R2, R11, 0x1f, RZ ;  /* 0x0000001f0b027819 */ /* 0x000fc800000006ff */
[----:B------:R-:W3:Y:S02]  /*55a0*/  SYNCS.PHASECHK.TRANS64.TRYWAIT P0, [UR21+0x38], R2 ;  /* 0x00003802ff0075a7 */ /* 0x000ee40008001115 */
[----:B---3--:R-:W-:Y:S05]  /*55b0*/  @!P0 BRA `(.L_x_87) ;  /* 0x00000034005c8947 */ /* 0x008fea0003800000 */
.L_x_163:
[----:B------:R-:W4:Y:S02]  /*55c0*/  SYNCS.PHASECHK.TRANS64.TRYWAIT P0, [UR21+0x40], R2 ;  /* 0x00004002ff0075a7 */ /* 0x000f240008001115 */
[----:B----4-:R-:W-:Y:S05]  /*55d0*/  @!P0 BRA `(.L_x_88) ;  /* 0x00000034006c8947 */ /* 0x010fea0003800000 */
.L_x_165:
[----:B---3--:R-:W-:-:S07]  /*55e0*/  MOV R0, UR21 ;  /* 0x0000001500007c02 */ /* 0x008fce0008000f00 */
.L_x_89:
[----:B---3--:R-:W-:-:S04]  /*55f0*/  SHF.L.U32 R2, R11, 0x1f, RZ ;  /* 0x0000001f0b027819 */ /* 0x008fc800000006ff */
[----:B------:R3:W4:Y:S03]  /*5600*/  SYNCS.PHASECHK.TRANS64.TRYWAIT P0, [R0+URZ+0x48], R2 ;  /* 0x00004802000075a7 */ /* 0x00072600080011ff */
[----:B----4-:R-:W-:Y:S05]  /*5610*/  @!P0 NANOSLEEP.SYNCS 0x989680 ;  /* 0x009896800000895d */ /* 0x010fea0003900000 */
[----:B------:R-:W4:Y:S02]  /*5620*/  @!P0 SYNCS.PHASECHK.TRANS64 P0, [R0+URZ+0x48], R2 ;  /* 0x00004802000085a7 */ /* 0x000f2400080010ff */
[----:B-12-4-:R-:W-:Y:S05]  /*5630*/  @P0 EXIT ;  /* 0x000000000000094d */ /* 0x016fea0003800000 */
[----:B------:R-:W-:Y:S05]  /*5640*/  BRA `(.L_x_89) ;  /* 0xfffffffc00e87947 */ /* 0x000fea000383ffff */
.L_x_76:
[----:B------:R-:W-:-:S06]  /*5650*/  UISETP.GE.AND UP0, UPT, UR18, 0x4, UPT ;  /* 0x000000041200788c */ /* 0x000fcc000bf06270 */
[----:B------:R-:W-:-:S13]  /*5660*/  PLOP3.LUT P0, PT, PT, PT, UP0, 0x80, 0x8 ;  /* 0x000000000008781c */ /* 0x000fda0003f0f008 */
[----:B-1----:R-:W-:Y:S05]  /*5670*/  @!P0 EXIT ;  /* 0x000000000000894d */ /* 0x002fea0003800000 */
[----:B------:R-:W-:Y:S01]  /*5680*/  BAR.SYNC.DEFER_BLOCKING 0x6, 0xa0 ;  /* 0x0182800000007b1d */ /* 0x000fe20000010000 */
[C---:B------:R-:W-:Y:S01]  /*5690*/  IMAD.SHL.U32 R3, R57.reuse, 0x20, RZ ;  /* 0x0000002039037824 */ /* 0x040fe200078e00ff */
[----:B------:R-:W-:Y:S01]  /*56a0*/  SHF.R.U32.HI R5, RZ, 0x1, R57 ;  /* 0x00000001ff057819 */ /* 0x000fe20000011639 */
[C---:B------:R-:W-:Y:S01]  /*56b0*/  IMAD.SHL.U32 R2, R57.reuse, 0x10, RZ ;  /* 0x0000001039027824 */ /* 0x040fe200078e00ff */
[C---:B------:R-:W-:Y:S01]  /*56c0*/  LOP3.LUT P0, RZ, R57.reuse, 0x4, RZ, 0xc0, !PT ;  /* 0x0000000439ff7812 */ /* 0x040fe2000780c0ff */
[----:B------:R-:W-:Y:S01]  /*56d0*/  IMAD.SHL.U32 R44, R57, 0x4, RZ ;  /* 0x00000004392c7824 */ /* 0x000fe200078e00ff */
[----:B------:R-:W-:Y:S02]  /*56e0*/  UMOV UR43, 0x400 ;  /* 0x00000400002b7882 */ /* 0x000fe40000000000 */
[----:B------:R-:W1:Y:S01]  /*56f0*/  LDC.64 R42, c[0x0][0x8b0] ;  /* 0x00022c00ff2a7b82 */ /* 0x000e620000000a00 */
[----:B------:R-:W-:Y:S01]  /*5700*/  ULEA UR43, UR55, UR43, 0x18 ;  /* 0x0000002b372b7291 */ /* 0x000fe2000f8ec0ff */
[----:B------:R-:W-:Y:S01]  /*5710*/  LOP3.LUT R4, R3, 0xc0, RZ, 0xc0, !PT ;  /* 0x000000c003047812 */ /* 0x000fe200078ec0ff */
[----:B------:R-:W-:Y:S01]  /*5720*/  IMAD.MOV.U32 R56, RZ, RZ, 0x20 ;  /* 0x00000020ff387424 */ /* 0x000fe200078e00ff */
[----:B------:R-:W-:Y:S01]  /*5730*/  LOP3.LUT R2, R2, 0x600, RZ, 0xc0, !PT ;  /* 0x0000060002027812 */ /* 0x000fe200078ec0ff */
[----:B------:R-:W-:Y:S01]  /*5740*/  UIADD3 UR4, UPT, UPT, UR43, 0x200, URZ ;  /* 0x000002002b047890 */ /* 0x000fe2000fffe0ff */
[----:B------:R-:W-:Y:S01]  /*5750*/  LOP3.LUT R5, R4, 0x8, R5, 0xf8, !PT ;  /* 0x0000000804057812 */ /* 0x000fe200078ef805 */
[----:B------:R-:W-:Y:S01]  /*5760*/  IMAD.U32 R4, R57, 0x10000, RZ ;  /* 0x0001000039047824 */ /* 0x000fe200078e00ff */
[----:B------:R-:W2:Y:S01]  /*5770*/  LDC.64 R40, c[0x0][0x8a8] ;  /* 0x00022a00ff287b82 */ /* 0x000ea20000000a00 */
[--C-:B------:R-:W-:Y:S01]  /*5780*/  LOP3.LUT R2, R2, 0x20, R3.reuse, 0xf8, !PT ;  /* 0x0000002002027812 */ /* 0x100fe200078ef803 */
[----:B------:R-:W-:Y:S01]  /*5790*/  IMAD.MOV.U32 R55, RZ, RZ, 0x1 ;  /* 0x00000001ff377424 */ /* 0x000fe200078e00ff */
[----:B------:R-:W-:Y:S01]  /*57a0*/  LOP3.LUT R44, R5, 0x18, R44, 0x78, !PT ;  /* 0x00000018052c7812 */ /* 0x000fe200078e782c */
[----:B------:R-:W-:Y:S01]  /*57b0*/  IMAD.MOV.U32 R22, RZ, RZ, RZ ;  /* 0x000000ffff167224 */ /* 0x000fe200078e00ff */
[----:B------:R-:W-:Y:S01]  /*57c0*/  LOP3.LUT R3, R2, 0x100, R3, 0xf8, !PT ;  /* 0x0000010002037812 */ /* 0x000fe200078ef803 */
[----:B------:R-:W-:Y:S01]  /*57d0*/  IMAD.MOV.U32 R54, RZ, RZ, RZ ;  /* 0x000000ffff367224 */ /* 0x000fe200078e00ff */
[----:B------:R-:W-:-:S02]  /*57e0*/  LOP3.LUT R2, R4, 0x600000, RZ, 0xc0, !PT ;  /* 0x0060000004027812 */ /* 0x000fc400078ec0ff */
[----:B------:R-:W-:Y:S01]  /*57f0*/  CS2R R52, SRZ ;  /* 0x0000000000347805 */ /* 0x000fe2000001ff00 */
[----:B------:R-:W3:Y:S01]  /*5800*/  LDS R0, [UR43+0x110] ;  /* 0x0001102bff007984 */ /* 0x000ee20008000800 */
[----:B------:R-:W-:Y:S01]  /*5810*/  LOP3.LUT R44, R3, R44, RZ, 0xfc, !PT ;  /* 0x0000002c032c7212 */ /* 0x000fe200078efcff */
[----:B------:R-:W-:Y:S01]  /*5820*/  IMAD.U32 R50, RZ, RZ, UR4 ;  /* 0x00000004ff327e24 */ /* 0x000fe2000f8e00ff */
[----:B------:R-:W-:Y:S01]  /*5830*/  LOP3.LUT R57, R57, 0x60, RZ, 0xc0, !PT ;  /* 0x0000006039397812 */ /* 0x000fe200078ec0ff */
[----:B------:R-:W4:Y:S01]  /*5840*/  LDCU UR53, c[0x0][0x370] ;  /* 0x00006e00ff3577ac */ /* 0x000f220008000800 */
[----:B------:R-:W-:Y:S01]  /*5850*/  SEL R56, R56, 0xffffffe0, !P0 ;  /* 0xffffffe038387807 */ /* 0x000fe20004000000 */
[----:B------:R-:W1:Y:S01]  /*5860*/  LDCU UR42, c[0x0][0xb0c] ;  /* 0x00016180ff2a77ac */ /* 0x000e620008000800 */
[----:B------:R-:W1:Y:S01]  /*5870*/  LDCU UR38, c[0x0][0xb30] ;  /* 0x00016600ff2677ac */ /* 0x000e620008000800 */
[----:B------:R-:W1:Y:S01]  /*5880*/  LDCU.64 UR50, c[0x0][0x888] ;  /* 0x00011100ff3277ac */ /* 0x000e620008000a00 */
[----:B------:R-:W1:Y:S01]  /*5890*/  LDCU.64 UR40, c[0x0][0xb28] ;  /* 0x00016500ff2877ac */ /* 0x000e620008000a00 */
[----:B------:R-:W1:Y:S01]  /*58a0*/  LDCU.64 UR62, c[0x0][0x890] ;  /* 0x00011200ff3e77ac */ /* 0x000e620008000a00 */
[----:B------:R-:W1:Y:S01]  /*58b0*/  LDCU.128 UR56, c[0x0][0xb10] ;  /* 0x00016200ff3877ac */ /* 0x000e620008000c00 */
[----:B------:R-:W1:Y:S01]  /*58c0*/  LDCU UR52, c[0x0][0x374] ;  /* 0x00006e80ff3477ac */ /* 0x000e620008000800 */
[----:B------:R-:W-:Y:S01]  /*58d0*/  UMOV UR49, URZ ;  /* 0x000000ff00317c82 */ /* 0x000fe20008000000 */
[----:B------:R-:W-:Y:S01]  /*58e0*/  UMOV UR48, URZ ;  /* 0x000000ff00307c82 */ /* 0x000fe20008000000 */
[----:B-1234-:R-:W-:-:S07]  /*58f0*/  IMAD.IADD R2, R0, 0x1, R2 ;  /* 0x0000000100027824 */ /* 0x01efce00078e0202 */
.L_x_126:
[C---:B-1----:R-:W-:Y:S02]  /*5900*/  LEA R8, R52.reuse, UR43, 0x3 ;  /* 0x0000002b34087c11 */ /* 0x042fe4000f8e18ff */
[----:B------:R-:W-:Y:S02]  /*5910*/  SHF.L.U32 R0, R53, 0x1f, RZ ;  /* 0x0000001f35007819 */ /* 0x000fe400000006ff */
[----:B------:R-:W-:Y:S02]  /*5920*/  LEA R4, R52, UR43, 0x4 ;  /* 0x0000002b34047c11 */ /* 0x000fe4000f8e20ff */
[----:B------:R-:W1:Y:S02]  /*5930*/  SYNCS.PHASECHK.TRANS64.TRYWAIT P0, [R8+URZ+0x60], R0 ;  /* 0x00006000080075a7 */ /* 0x000e6400080011ff */
[----:B-12---:R-:W-:Y:S05]  /*5940*/  @!P0 BRA `(.L_x_90) ;  /* 0x0000003000a88947 */ /* 0x006fea0003800000 */
.L_x_166:
[----:B------:R-:W2:Y:S01]  /*5950*/  LDS.128 R4, [R4+0xf0] ;  /* 0x0000f00004047984 */ /* 0x000ea20000000c00 */
[----:B------:R-:W-:Y:S01]  /*5960*/  UISETP.GE.AND UP0, UPT, UR39, 0x1, UPT ;  /* 0x000000012700788c */ /* 0x000fe2000bf06270 */
[----:B------:R-:W-:Y:S01]  /*5970*/  @!PT LDS RZ, [RZ] ;  /* 0x00000000fffff984 */ /* 0x000fe20000000800 */
[----:B------:R-:W-:Y:S01]  /*5980*/  @!PT LDS RZ, [RZ] ;  /* 0x00000000fffff984 */ /* 0x000fe20000000800 */
[----:B------:R-:W-:Y:S01]  /*5990*/  @!PT LDS RZ, [RZ] ;  /* 0x00000000fffff984 */ /* 0x000fe20000000800 */
[----:B------:R-:W-:Y:S01]  /*59a0*/  @!PT LDS RZ, [RZ] ;  /* 0x00000000fffff984 */ /* 0x000fe20000000800 */
[----:B------:R3:W-:Y:S06]  /*59b0*/  MEMBAR.ALL.CTA ;  /* 0x0000000000007992 */ /* 0x0007ec0000008000 */
[----:B---3--:R-:W3:Y:S01]  /*59c0*/  FENCE.VIEW.ASYNC.S ;  /* 0x00000000000073c6 */ /* 0x008ee20000000000 */
[----:B--2---:R-:W-:Y:S11]  /*59d0*/  LOP3.LUT P0, RZ, R6, 0x1, RZ, 0xc0, !PT ;  /* 0x0000000106ff7812 */ /* 0x004ff6000780c0ff */
[----:B------:R-:W-:Y:S02]  /*59e0*/  @!UPT UIADD3 URZ, UPT, UPT, URZ, URZ, URZ ;  /* 0x000000fffffff290 */ /* 0x000fe4000fffe0ff */
[----:B---3--:R-:W-:Y:S01]  /*59f0*/  VOTEU.ANY UP1, P0 ;  /* 0x0000000000ff7886 */ /* 0x008fe20000020100 */
[----:B------:R-:W-:Y:S01]  /*5a00*/  PLOP3.LUT P0, PT, PT, PT, UP1, 0x80, 0x8 ;  /* 0x000000000008781c */ /* 0x000fe20003f0f018 */
[----:B------:R-:W-:Y:S11]  /*5a10*/  UP2UR UR61, UPR, URZ, 0x2 ;  /* 0x00000002ff3d7883 */ /* 0x000ff60008000000 */
[----:B------:R-:W-:Y:S01]  /*5a20*/  @!UPT UIADD3 URZ, UPT, UPT, URZ, URZ, URZ ;  /* 0x000000fffffff290 */ /* 0x000fe2000fffe0ff */
[----:B-1----:R-:W-:Y:S02]  /*5a30*/  @P0 SHF.R.U32.HI R0, RZ, 0x10, R5 ;  /* 0x00000010ff000819 */ /* 0x002fe40000011605 */
        /* <DEDUP_REMOVED lines=12> */
[----:B------:R-:W2:Y:S01]  /*5b00*/  LDCU UR12, c[0x0][0xb20] ;  /* 0x00016400ff0c77ac */ /* 0x000ea20008000800 */
[----:B------:R-:W-:Y:S02]  /*5b10*/  UIMAD.WIDE.U32 UR4, UR52, UR59, URZ ;  /* 0x0000003b340472a5 */ /* 0x000fe4000f8e00ff */
[----:B------:R-:W-:Y:S02]  /*5b20*/  UIMAD.WIDE.U32 UR6, UR53, UR56, URZ ;  /* 0x00000038350672a5 */ /* 0x000fe4000f8e00ff */
[----:B------:R-:W-:Y:S02]  /*5b30*/  UISETP.NE.AND UP0, UPT, UR58, 0x1, UPT ;  /* 0x000000013a00788c */ /* 0x000fe4000bf05270 */
[----:B------:R-:W-:Y:S02]  /*5b40*/  UIMAD.WIDE.U32 UR8, UR36, UR59, URZ ;  /* 0x0000003b240872a5 */ /* 0x000fe4000f8e00ff */
[----:B------:R-:W-:Y:S02]  /*5b50*/  UIMAD.WIDE.U32 UR10, UR37, UR56, URZ ;  /* 0x00000038250a72a5 */ /* 0x000fe4000f8e00ff */
[----:B------:R-:W-:Y:S02]  /*5b60*/  UISETP.NE.AND UP1, UPT, UR42, 0x1, UPT ;  /* 0x000000012a00788c */ /* 0x000fe4000bf25270 */
[----:B------:R-:W-:Y:S01]  /*5b70*/  UISETP.NE.AND UP2, UPT, UR39, 0x1, UPT ;  /* 0x000000012700788c */ /* 0x000fe2000bf45270 */
[----:B------:R-:W-:Y:S02]  /*5b80*/  UMOV UR4, UR5 ;  /* 0x0000000500047c82 */ /* 0x000fe40008000000 */
[----:B--2---:R-:W-:Y:S03]  /*5b90*/  USHF.R.U32.HI UR5, URZ, UR12, UR4 ;  /* 0x0000000cff057299 */ /* 0x004fe60008011604 */
[----:B------:R-:W-:Y:S02]  /*5ba0*/  UMOV UR4, UR7 ;  /* 0x0000000700047c82 */ /* 0x000fe40008000000 */
[----:B------:R-:W-:Y:S02]  /*5bb0*/  USHF.R.U32.HI UR7, URZ, UR57, UR4 ;  /* 0x00000039ff077299 */ /* 0x000fe40008011604 */
[----:B------:R-:W-:Y:S02]  /*5bc0*/  USEL UR4, UR52, UR5, !UP0 ;  /* 0x0000000534047287 */ /* 0x000fe4000c000000 */
[----:B------:R-:W-:Y:S01]  /*5bd0*/  USEL UR7, UR53, UR7, !UP1 ;  /* 0x0000000735077287 */ /* 0x000fe2000c800000 */
[----:B------:R-:W-:Y:S01]  /*5be0*/  UMOV UR5, UR9 ;  /* 0x0000000900057c82 */ /* 0x000fe20008000000 */
[----:B------:R-:W-:Y:S02]  /*5bf0*/  UIMAD.WIDE.U32 UR8, UR4, UR40, URZ ;  /* 0x00000028040872a5 */ /* 0x000fe4000f8e00ff */
[----:B------:R-:W-:Y:S03]  /*5c00*/  USHF.R.U32.HI UR6, URZ, UR12, UR5 ;  /* 0x0000000cff067299 */ /* 0x000fe60008011605 */
[----:B------:R-:W-:Y:S01]  /*5c10*/  UMOV UR5, UR11 ;  /* 0x0000000b00057c82 */ /* 0x000fe20008000000 */
[----:B------:R-:W-:Y:S02]  /*5c20*/  UIMAD.WIDE.U32 UR10, UR7, UR40, URZ ;  /* 0x00000028070a72a5 */ /* 0x000fe4000f8e00ff */
[----:B------:R-:W-:Y:S02]  /*5c30*/  USHF.R.U32.HI UR12, URZ, UR57, UR5 ;  /* 0x00000039ff0c7299 */ /* 0x000fe40008011605 */
[----:B------:R-:W-:Y:S01]  /*5c40*/  USEL UR6, UR36, UR6, !UP0 ;  /* 0x0000000624067287 */ /* 0x000fe2000c000000 */
[----:B------:R-:W-:Y:S02]  /*5c50*/  UMOV UR5, UR9 ;  /* 0x0000000900057c82 */ /* 0x000fe40008000000 */
[----:B------:R-:W-:Y:S01]  /*5c60*/  UMOV UR10, UR11 ;  /* 0x0000000b000a7c82 */ /* 0x000fe20008000000 */
[----:B------:R-:W-:Y:S02]  /*5c70*/  @UP2 USHF.R.U32.HI UR4, URZ, UR41, UR5 ;  /* 0x00000029ff042299 */ /* 0x000fe40008011605 */
[----:B------:R-:W-:Y:S02]  /*5c80*/  @UP2 USHF.R.U32.HI UR7, URZ, UR41, UR10 ;  /* 0x00000029ff072299 */ /* 0x000fe4000801160a */
[----:B------:R-:W-:Y:S02]  /*5c90*/  UIMAD UR4, UR39, UR4, URZ ;  /* 0x00000004270472a4 */ /* 0x000fe4000f8e02ff */
[----:B------:R-:W-:Y:S02]  /*5ca0*/  UIMAD.WIDE.U32 UR10, UR6, UR40, URZ ;  /* 0x00000028060a72a5 */ /* 0x000fe4000f8e00ff */
[----:B------:R-:W-:Y:S02]  /*5cb0*/  USEL UR5, UR37, UR12, !UP1 ;  /* 0x0000000c25057287 */ /* 0x000fe4000c800000 */
[----:B------:R-:W-:Y:S02]  /*5cc0*/  UIMAD UR8, UR39, UR7, URZ ;  /* 0x00000007270872a4 */ /* 0x000fe4000f8e02ff */
[----:B------:R-:W-:Y:S03]  /*5cd0*/  UISETP.GE.AND UP0, UPT, UR6, UR4, UPT ;  /* 0x000000040600728c */ /* 0x000fe6000bf06270 */
[----:B------:R-:W-:Y:S01]  /*5ce0*/  UMOV UR4, UR11 ;  /* 0x0000000b00047c82 */ /* 0x000fe20008000000 */
[----:B------:R-:W-:Y:S02]  /*5cf0*/  UISETP.GE.OR UP0, UPT, UR5, UR8, UP0 ;  /* 0x000000080500728c */ /* 0x000fe40008706670 */
[----:B------:R-:W-:Y:S02]  /*5d00*/  USHF.R.U32.HI UR4, URZ, UR41, UR4 ;  /* 0x00000029ff047299 */ /* 0x000fe40008011604 */
[----:B------:R-:W-:Y:S02]  /*5d10*/  UIMAD.WIDE.U32 UR8, UR5, UR40, URZ ;  /* 0x00000028050872a5 */ /* 0x000fe4000f8e00ff */
[----:B------:R-:W-:Y:S02]  /*5d20*/  USEL UR11, UR6, UR4, !UP2 ;  /* 0x00000004060b7287 */ /* 0x000fe4000d000000 */
[----:B------:R-:W-:Y:S02]  /*5d30*/  UIADD3 UR8, UPT, UPT, -UR5, URZ, URZ ;  /* 0x000000ff05087290 */ /* 0x000fe4000fffe1ff */
[----:B------:R-:W-:Y:S01]  /*5d40*/  UIADD3 UR10, UPT, UPT, -UR11, URZ, URZ ;  /* 0x000000ff0b0a7290 */ /* 0x000fe2000fffe1ff */
[----:B------:R-:W-:Y:S01]  /*5d50*/  @!UP0 UMOV UR4, UR9 ;  /* 0x0000000900048c82 */ /* 0x000fe20008000000 */
[----:B------:R-:W-:Y:S02]  /*5d60*/  UIADD3 UR9, UPT, UPT, -UR6, URZ, URZ ;  /* 0x000000ff06097290 */ /* 0x000fe4000fffe1ff */
[----:B------:R-:W-:Y:S02]  /*5d70*/  @!UP0 USHF.R.U32.HI UR4, URZ, UR41, UR4 ;  /* 0x00000029ff048299 */ /* 0x000fe40008011604 */
[----:B------:R-:W-:Y:S02]  /*5d80*/  UIMAD UR10, UR39, UR10, UR6 ;  /* 0x0000000a270a72a4 */ /* 0x000fe4000f8e0206 */
[----:B------:R-:W-:Y:S04]  /*5d90*/  @!UP0 USEL UR4, UR5, UR4, !UP2 ;  /* 0x0000000405048287 */ /* 0x000fe8000d000000 */
[----:B------:R-:W-:Y:S02]  /*5da0*/  @!UP0 UIMAD UR10, UR7, UR10, UR4 ;  /* 0x0000000a070a82a4 */ /* 0x000fe4000f8e0204 */
[----:B------:R-:W-:Y:S02]  /*5db0*/  @!UP0 UIADD3 UR11, UPT, UPT, UR11, -UR4, URZ ;  /* 0x800000040b0b8290 */ /* 0x000fe4000fffe0ff */
[----:B------:R-:W-:Y:S02]  /*5dc0*/  UIMAD UR7, UR42, UR8, UR37 ;  /* 0x000000082a0772a4 */ /* 0x000fe4000f8e0225 */
[----:B------:R-:W-:Y:S02]  /*5dd0*/  @!UP0 UIMAD UR6, UR11, UR39, UR5 ;  /* 0x000000270b0682a4 */ /* 0x000fe4000f8e0205 */
[----:B------:R-:W-:Y:S01]  /*5de0*/  UIMAD UR4, UR58, UR9, UR36 ;  /* 0x000000093a0472a4 */ /* 0x000fe2000f8e0224 */
[----:B------:R-:W-:Y:S02]  /*5df0*/  @!UP0 UMOV UR5, UR10 ;  /* 0x0000000a00058c82 */ /* 0x000fe40008000000 */
[----:B------:R-:W-:Y:S02]  /*5e00*/  UIMAD UR37, UR5, UR42, UR7 ;  /* 0x0000002a052572a4 */ /* 0x000fe4000f8e0207 */
[----:B------:R-:W-:Y:S11]  /*5e10*/  UIMAD UR36, UR6, UR58, UR4 ;  /* 0x0000003a062472a4 */ /* 0x000ff6000f8e0204 */
[----:B------:R-:W-:Y:S01]  /*5e20*/  @!UPT UIADD3 URZ, UPT, UPT, URZ, URZ, URZ ;  /* 0x000000fffffff290 */ /* 0x000fe2000fffe0ff */
.L_x_91:
[----:B------:R-:W-:Y:S01]  /*5e30*/  UISETP.NE.AND UP0, UPT, UR38, 0x1, UPT ;  /* 0x000000012600788c */ /* 0x000fe2000bf05270 */
[----:B------:R-:W-:Y:S01]  /*5e40*/  LOP3.LUT P0, RZ, R50, 0x1b0, RZ, 0xc0, !PT ;  /* 0x000001b032ff7812 */ /* 0x000fe2000780c0ff */
[----:B------:R-:W-:Y:S01]  /*5e50*/  USHF.L.U32 UR46, UR20, 0x6, URZ ;  /* 0x00000006142e7899 */ /* 0x000fe200080006ff */
[----:B------:R-:W-:Y:S01]  /*5e60*/  BSSY.RECONVERGENT B6, `(.L_x_92) ;  /* 0x0000034000067945 */ /* 0x000fe20003800200 */
[----:B------:R-:W-:Y:S01]  /*5e70*/  UIMAD UR45, UR24, 0x60, URZ ;  /* 0x00000060182d78a4 */ /* 0x000fe2000f8e02ff */
[----:B------:R-:W-:Y:S06]  /*5e80*/  IADD3 R52, PT, PT, R52, 0x1, RZ ;  /* 0x0000000134347810 */ /* 0x000fec0007ffe0ff */
[----:B------:R-:W2:Y:S01]  /*5e90*/  @!UP0 LDCU.128 UR12, c[0x0][0xb10] ;  /* 0x00016200ff0c87ac */ /* 0x000ea20008000c00 */
[----:B------:R-:W3:Y:S01]  /*5ea0*/  @!UP0 LDCU UR5, c[0x0][0xb0c] ;  /* 0x00016180ff0587ac */ /* 0x000ee20008000800 */
[----:B------:R-:W4:Y:S01]  /*5eb0*/  @!UP0 LDCU UR10, c[0x0][0xb20] ;  /* 0x00016400ff0a87ac */ /* 0x000f220008000800 */
[----:B--2---:R-:W-:Y:S02]  /*5ec0*/  UIMAD.WIDE.U32 UR8, UR37, UR12, URZ ;  /* 0x0000000c250872a5 */ /* 0x004fe4000f8e00ff */
[----:B------:R-:W-:Y:S02]  /*5ed0*/  UIMAD.WIDE.U32 UR6, UR36, UR15, URZ ;  /* 0x0000000f240672a5 */ /* 0x000fe4000f8e00ff */
[----:B------:R-:W-:Y:S03]  /*5ee0*/  @!UP0 UISETP.NE.AND UP1, UPT, UR14, 0x1, UPT ;  /* 0x000000010e00888c */ /* 0x000fe6000bf25270 */
[----:B------:R-:W-:Y:S01]  /*5ef0*/  @!UP0 UMOV UR4, UR9 ;  /* 0x0000000900048c82 */ /* 0x000fe20008000000 */
[----:B---3--:R-:W-:Y:S02]  /*5f00*/  @!UP0 UISETP.NE.AND UP2, UPT, UR5, 0x1, UPT ;  /* 0x000000010500888c */ /* 0x008fe4000bf45270 */
[----:B------:R-:W-:Y:S01]  /*5f10*/  @!UP0 USHF.R.U32.HI UR4, URZ, UR13, UR4 ;  /* 0x0000000dff048299 */ /* 0x000fe20008011604 */
[----:B------:R-:W-:Y:S02]  /*5f20*/  @!UP0 UMOV UR6, UR7 ;  /* 0x0000000700068c82 */ /* 0x000fe40008000000 */
[----:B----4-:R-:W-:Y:S02]  /*5f30*/  @!UP0 USHF.R.U32.HI UR6, URZ, UR10, UR6 ;  /* 0x0000000aff068299 */ /* 0x010fe40008011606 */
[----:B------:R-:W-:Y:S02]  /*5f40*/  @!UP0 USEL UR7, UR37, UR4, !UP2 ;  /* 0x0000000425078287 */ /* 0x000fe4000d000000 */
[----:B------:R-:W-:Y:S04]  /*5f50*/  @!UP0 USEL UR6, UR36, UR6, !UP1 ;  /* 0x0000000624068287 */ /* 0x000fe8000c800000 */
[----:B------:R-:W-:Y:S02]  /*5f60*/  @!UP0 UIADD3 UR4, UPT, UPT, -UR7, UR6, URZ ;  /* 0x0000000607048290 */ /* 0x000fe4000fffe1ff */
[----:B------:R-:W-:Y:S02]  /*5f70*/  @!UP0 UIADD3 UR6, UPT, UPT, UR7, -UR6, URZ ;  /* 0x8000000607068290 */ /* 0x000fe4000fffe0ff */
[----:B------:R-:W-:Y:S02]  /*5f80*/  @!UP0 UIMAD UR37, UR4, UR5, UR37 ;  /* 0x00000005042582a4 */ /* 0x000fe4000f8e0225 */
[----:B------:R-:W-:Y:S01]  /*5f90*/  @!UP0 UIMAD UR36, UR6, UR14, UR36 ;  /* 0x0000000e062482a4 */ /* 0x000fe2000f8e0224 */
[----:B------:R-:W-:Y:S11]  /*5fa0*/  @!P0 BRA `(.L_x_93) ;  /* 0x00000000007c8947 */ /* 0x000ff60003800000 */
[----:B------:R-:W2:Y:S01]  /*5fb0*/  LDCU.64 UR8, c[0x4][0x80] ;  /* 0x01001000ff0877ac */ /* 0x000ea20008000a00 */
[----:B------:R-:W-:Y:S01]  /*5fc0*/  MOV R16, 0x0 ;  /* 0x0000000000107802 */ /* 0x000fe20000000f00 */
[----:B------:R-:W-:Y:S02]  /*5fd0*/  HFMA2 R12, -RZ, RZ, 0, 5.9604644775390625e-08 ;  /* 0x00000001ff0c7431 */ /* 0x000fe400000001ff */
[----:B------:R-:W-:Y:S01]  /*5fe0*/  IMAD.MOV.U32 R8, RZ, RZ, 0x70 ;  /* 0x00000070ff087424 */ /* 0x000fe200078e00ff */
[----:B------:R3:W4:Y:S01]  /*5ff0*/  LDC.64 R14, c[0x4][R16] ;  /* 0x01000000100e7b82 */ /* 0x0007220000000a00 */
[----:B------:R-:W1:Y:S01]  /*6000*/  LDCU.64 UR6, c[0x4][0x88] ;  /* 0x01001100ff0677ac */ /* 0x000e620008000a00 */
[----:B------:R-:W-:Y:S01]  /*6010*/  IMAD.MOV.U32 R13, RZ, RZ, RZ ;  /* 0x000000ffff0d7224 */ /* 0x000fe200078e00ff */
[----:B------:R-:W1:Y:S01]  /*6020*/  LDCU.64 UR4, c[0x4][0x8] ;  /* 0x01000100ff0477ac */ /* 0x000e620008000a00 */
[----:B--2---:R-:W-:Y:S01]  /*6030*/  MOV R5, UR9 ;  /* 0x0000000900057c02 */ /* 0x004fe20008000f00 */
[----:B------:R-:W-:Y:S01]  /*6040*/  IMAD.U32 R4, RZ, RZ, UR8 ;  /* 0x00000008ff047e24 */ /* 0x000fe2000f8e00ff */
[----:B-1----:R-:W-:Y:S01]  /*6050*/  MOV R7, UR7 ;  /* 0x0000000700077c02 */ /* 0x002fe20008000f00 */
[----:B------:R-:W-:Y:S01]  /*6060*/  IMAD.U32 R6, RZ, RZ, UR6 ;  /* 0x00000006ff067e24 */ /* 0x000fe2000f8e00ff */
[----:B------:R-:W-:Y:S01]  /*6070*/  MOV R11, UR5 ;  /* 0x00000005000b7c02 */ /* 0x000fe20008000f00 */
[----:B------:R-:W-:Y:S02]  /*6080*/  IMAD.U32 R10, RZ, RZ, UR4 ;  /* 0x00000004ff0a7e24 */ /* 0x000fe4000f8e00ff */
[----:B------:R-:W-:Y:S07]  /*6090*/  LEPC R20, `(.L_x_94) ;  /* 0x000000001014794e */ /* 0x000fee0000000000 */
[----:B---345:R-:W-:Y:S05]  /*60a0*/  CALL.ABS.NOINC R14 ;  /* 0x000000000e007343 */ /* 0x038fea0003c00000 */
.L_x_94:
[----:B------:R-:W1:Y:S01]  /*60b0*/  LDCU.64 UR8, c[0x4][0x80] ;  /* 0x01001000ff0877ac */ /* 0x000e620008000a00 */
[----:B------:R-:W2:Y:S01]  /*60c0*/  LDC.64 R16, c[0x4][R16] ;  /* 0x0100000010107b82 */ /* 0x000ea20000000a00 */
[----:B------:R-:W-:Y:S02]  /*60d0*/  HFMA2 R12, -RZ, RZ, 0, 5.9604644775390625e-08 ;  /* 0x00000001ff0c7431 */ /* 0x000fe400000001ff */
[----:B------:R-:W-:Y:S02]  /*60e0*/  IMAD.MOV.U32 R8, RZ, RZ, 0x70 ;  /* 0x00000070ff087424 */ /* 0x000fe400078e00ff */
[----:B------:R-:W-:Y:S01]  /*60f0*/  IMAD.MOV.U32 R13, RZ, RZ, RZ ;  /* 0x000000ffff0d7224 */ /* 0x000fe200078e00ff */
[----:B------:R-:W3:Y:S01]  /*6100*/  LDCU.64 UR6, c[0x4][0x88] ;  /* 0x01001100ff0677ac */ /* 0x000ee20008000a00 */
[----:B------:R-:W4:Y:S01]  /*6110*/  LDCU.64 UR4, c[0x4][0x8] ;  /* 0x01000100ff0477ac */ /* 0x000f220008000a00 */
[----:B-1----:R-:W-:Y:S02]  /*6120*/  MOV R4, UR8 ;  /* 0x0000000800047c02 */ /* 0x002fe40008000f00 */
[----:B------:R-:W-:Y:S02]  /*6130*/  MOV R5, UR9 ;  /* 0x0000000900057c02 */ /* 0x000fe40008000f00 */
[----:B---3--:R-:W-:Y:S01]  /*6140*/  MOV R7, UR7 ;  /* 0x0000000700077c02 */ /* 0x008fe20008000f00 */
[----:B------:R-:W-:Y:S01]  /*6150*/  IMAD.U32 R6, RZ, RZ, UR6 ;  /* 0x00000006ff067e24 */ /* 0x000fe2000f8e00ff */
[----:B----4-:R-:W-:Y:S01]  /*6160*/  MOV R11, UR5 ;  /* 0x00000005000b7c02 */ /* 0x010fe20008000f00 */
[----:B------:R-:W-:Y:S02]  /*6170*/  IMAD.U32 R10, RZ, RZ, UR4 ;  /* 0x00000004ff0a7e24 */ /* 0x000fe4000f8e00ff */
[----:B------:R-:W-:Y:S07]  /*6180*/  LEPC R20, `(.L_x_93) ;  /* 0x000000001014794e */ /* 0x000fee0000000000 */
[----:B--2---:R-:W-:Y:S05]  /*6190*/  CALL.ABS.NOINC R16 ;  /* 0x0000000010007343 */ /* 0x004fea0003c00000 */
.L_x_93:
[----:B------:R-:W-:Y:S05]  /*61a0*/  BSYNC.RECONVERGENT B6 ;  /* 0x0000000000067941 */ /* 0x000fea0003800200 */
.L_x_92:
[----:B------:R-:W-:Y:S01]  /*61b0*/  R2UR UR4, R49 ;  /* 0x00000000310472ca */ /* 0x000fe200000e0000 */
[----:B------:R-:W-:Y:S01]  /*61c0*/  UISETP.NE.U32.AND UP0, UPT, UR62, URZ, UPT ;  /* 0x000000ff3e00728c */ /* 0x000fe2000bf05070 */
[----:B------:R-:W-:Y:S02]  /*61d0*/  ISETP.NE.U32.AND P4, PT, R42, RZ, PT ;  /* 0x000000ff2a00720c */ /* 0x000fe40003f85070 */
[----:B------:R-:W-:Y:S01]  /*61e0*/  ISETP.NE.U32.AND P2, PT, RZ, UR50, PT ;  /* 0x00000032ff007c0c */ /* 0x000fe2000bf45070 */
[----:B------:R-:W-:Y:S01]  /*61f0*/  UISETP.NE.AND.EX UP1, UPT, UR63, URZ, UPT, UP0 ;  /* 0x000000ff3f00728c */ /* 0x000fe2000bf25300 */
[----:B------:R-:W-:Y:S01]  /*6200*/  ISETP.NE.AND.EX P4, PT, R43, RZ, PT, P4 ;  /* 0x000000ff2b00720c */ /* 0x000fe20003f85340 */
[----:B------:R-:W-:Y:S01]  /*6210*/  UPLOP3.LUT UP0, UPT, UPT, UPT, UPT, 0x40, 0x4 ;  /* 0x000000000004789c */ /* 0x000fe20003f0e870 */
[----:B------:R-:W-:Y:S05]  /*6220*/  ISETP.NE.AND.EX P2, PT, RZ, UR51, PT, P2 ;  /* 0x00000033ff007c0c */ /* 0x000fea000bf45320 */
[----:B------:R-:W-:Y:S06]  /*6230*/  UISETP.NE.AND UP2, UPT, UR4, URZ, UPT ;  /* 0x000000ff0400728c */ /* 0x000fec000bf45270 */
[----:B------:R-:W-:Y:S05]  /*6240*/  PLOP3.LUT P1, PT, PT, PT, UP2, 0x80, 0x8 ;  /* 0x000000000008781c */ /* 0x000fea0003f2f028 */
[----:B------:R-:W-:Y:S06]  /*6250*/  @UP2 UPLOP3.LUT UP0, UPT, UPT, UPT, UP1, 0x80, 0x8 ;  /* 0x000000000008289c */ /* 0x000fec0003f0f010 */
[----:B------:R-:W-:Y:S01]  /*6260*/  PLOP3.LUT P0, PT, PT, PT, UP0, 0x80, 0x8 ;  /* 0x000000000008781c */ /* 0x000fe20003f0f008 */
[----:B------:R-:W-:Y:S01]  /*6270*/  @!UPT UIADD3 URZ, UPT, UPT, URZ, URZ, URZ ;  /* 0x000000fffffff290 */ /* 0x000fe2000fffe0ff */
[----:B------:R-:W-:Y:S11]  /*6280*/  BRA.U !UP1, `(.L_x_95) ;  /* 0x00000001093c7547 */ /* 0x000ff6000b800000 */
[----:B------:R-:W-:Y:S01]  /*6290*/  UISETP.NE.U32.AND UP0, UPT, UR50, URZ, UPT ;  /* 0x000000ff3200728c */ /* 0x000fe2000bf05070 */
[----:B-1----:R-:W-:Y:S01]  /*62a0*/  HFMA2 R0, -RZ, RZ, 0, 5.9604644775390625e-08 ;  /* 0x00000001ff007431 */ /* 0x002fe200000001ff */
[----:B------:R-:W1:Y:S01]  /*62b0*/  LDCU.64 UR8, c[0x0][0x358] ;  /* 0x00006b00ff0877ac */ /* 0x000e620008000a00 */
[----:B------:R-:W-:Y:S01]  /*62c0*/  IMAD.MOV.U32 R45, RZ, RZ, 0x1 ;  /* 0x00000001ff2d7424 */ /* 0x000fe200078e00ff */
[----:B------:R-:W-:Y:S06]  /*62d0*/  UISETP.NE.AND.EX UP0, UPT, UR51, URZ, UPT, UP0 ;  /* 0x000000ff3300728c */ /* 0x000fec000bf05300 */
[----:B------:R-:W-:Y:S05]  /*62e0*/  PLOP3.LUT P3, PT, PT, PT, UP0, 0x80, 0x8 ;  /* 0x000000000008781c */ /* 0x000fea0003f6f008 */
[----:B------:R-:W2:Y:S01]  /*62f0*/  @UP0 LDCU.64 UR4, c[0x0][0x888] ;  /* 0x00011100ff0407ac */ /* 0x000ea20008000a00 */
[----:B------:R-:W-:Y:S07]  /*6300*/  @UP0 UIMAD UR6, UR60, UR62, URZ ;  /* 0x0000003e3c0602a4 */ /* 0x000fee000f8e02ff */
[----:B------:R-:W-:Y:S01]  /*6310*/  @!P3 PRMT R45, R0, 0x7610, R45 ;  /* 0x00007610002db816 */ /* 0x000fe2000000002d */
[----:B--2---:R-:W-:Y:S06]  /*6320*/  @UP0 UIMAD.WIDE UR4, UR6, 0x4, UR4 ;  /* 0x00000004060408a5 */ /* 0x004fec000f8e0204 */
[----:B------:R-:W-:Y:S01]  /*6330*/  IMAD.U32 R4, RZ, RZ, UR4 ;  /* 0x00000004ff047e24 */ /* 0x000fe2000f8e00ff */
[----:B------:R-:W-:Y:S04]  /*6340*/  MOV R5, UR5 ;  /* 0x0000000500057c02 */ /* 0x000fe80008000f00 */
[----:B------:R-:W2:Y:S01]  /*6350*/  @!UP0 LDCU UR4, c[0x0][0x880] ;  /* 0x00011000ff0487ac */ /* 0x000ea20008000800 */
[----:B-1---5:R3:W5:Y:S02]  /*6360*/  @P3 LDG.E R25, desc[UR8][R4.64] ;  /* 0x0000000804193981 */ /* 0x022764000c1e1900 */
[----:B--23--:R-:W-:Y:S02]  /*6370*/  @!P3 IMAD.U32 R25, RZ, RZ, UR4 ;  /* 0x00000004ff19be24 */ /* 0x00cfe4000f8e00ff */
.L_x_95:
[----:B------:R-:W-:Y:S05]  /*6380*/  @!P4 BRA `(.L_x_96) ;  /* 0x000000000024c947 */ /* 0x000fea0003800000 */
[----:B------:R-:W-:Y:S01]  /*6390*/  ISETP.NE.U32.AND P3, PT, R40, RZ, PT ;  /* 0x000000ff2800720c */ /* 0x000fe20003f65070 */
[----:B------:R-:W2:Y:S03]  /*63a0*/  LDCU.64 UR4, c[0x0][0x358] ;  /* 0x00006b00ff0477ac */ /* 0x000ea60008000a00 */
[----:B------:R-:W-:Y:S11]  /*63b0*/  ISETP.NE.AND.EX P3, PT, R41, RZ, PT, P3 ;  /* 0x000000ff2900720c */ /* 0x000ff60003f65330 */
[----:B------:R-:W-:Y:S02]  /*63c0*/  @!UPT UIADD3 URZ, UPT, UPT, URZ, URZ, URZ ;  /* 0x000000fffffff290 */ /* 0x000fe4000fffe0ff */
[----:B------:R-:W3:Y:S01]  /*63d0*/  @P3 LDC.64 R4, c[0x0][0x8a8] ;  /* 0x00022a00ff043b82 */ /* 0x000ee20000000a00 */
[----:B-1----:R-:W-:Y:S04]  /*63e0*/  @P3 IMAD R0, R42, UR60, RZ ;  /* 0x0000003c2a003c24 */ /* 0x002fe8000f8e02ff */
[----:B---3--:R-:W-:Y:S05]  /*63f0*/  @P3 IMAD.WIDE R4, R0, 0x4, R4 ;  /* 0x0000000400043825 */ /* 0x008fea00078e0204 */
[----:B--2--5:R2:W5:Y:S02]  /*6400*/  @P3 LDG.E R23, desc[UR4][R4.64] ;  /* 0x0000000404173981 */ /* 0x024564000c1e1900 */
[----:B--2---:R-:W3:Y:S02]  /*6410*/  @!P3 LDC R23, c[0x0][0x8a0] ;  /* 0x00022800ff17bb82 */ /* 0x004ee40000000800 */
.L_x_96:
[----:B-----5:R-:W-:Y:S01]  /*6420*/  FSETP.NEU.AND P3, PT, R25, RZ, PT ;  /* 0x000000ff1900720b */ /* 0x020fe20003f6d000 */
[----:B------:R-:W-:Y:S01]  /*6430*/  IMAD.SHL.U32 R61, R44, 0x2, RZ ;  /* 0x000000022c3d7824 */ /* 0x000fe200078e00ff */
[----:B------:R-:W-:Y:S01]  /*6440*/  SEL R5, RZ, 0xffffffff, P2 ;  /* 0xffffffffff057807 */ /* 0x000fe20001000000 */
[----:B------:R-:W-:Y:S01]  /*6450*/  BSSY B1, `(.L_x_97) ;  /* 0x0000035000017945 */ /* 0x000fe20003800000 */
[----:B------:R-:W-:Y:S01]  /*6460*/  @P1 LOP3.LUT P2, RZ, R45, 0xff, RZ, 0xc0, !PT ;  /* 0x000000ff2dff1812 */ /* 0x000fe2000784c0ff */
[----:B------:R-:W-:Y:S01]  /*6470*/  VIADD R60, R61, UR43 ;  /* 0x0000002b3d3c7c36 */ /* 0x000fe20008000000 */
[----:B-1----:R-:W-:Y:S01]  /*6480*/  @P1 SEL R0, RZ, 0xffffffff, P3 ;  /* 0xffffffffff001807 */ /* 0x002fe20001800000 */
[----:B------:R-:W-:Y:S01]  /*6490*/  IMAD.MOV.U32 R62, RZ, RZ, 0x1 ;  /* 0x00000001ff3e7424 */ /* 0x000fe200078e00ff */
[----:B------:R-:W-:Y:S01]  /*64a0*/  LOP3.LUT R55, R55, 0x1, RZ, 0x3c, !PT ;  /* 0x0000000137377812 */ /* 0x000fe200078e3cff */
[----:B------:R-:W-:Y:S01]  /*64b0*/  IMAD.MOV.U32 R27, RZ, RZ, RZ ;  /* 0x000000ffff1b7224 */ /* 0x000fe200078e00ff */
[----:B------:R-:W-:Y:S02]  /*64c0*/  @P0 SEL R0, R5, R0, !P2 ;  /* 0x0000000005000207 */ /* 0x000fe40005000000 */
[----:B------:R-:W-:Y:S02]  /*64d0*/  CS2R R38, SRZ ;  /* 0x0000000000267805 */ /* 0x000fe4000001ff00 */
[----:B------:R-:W-:Y:S02]  /*64e0*/  LEA R26, R22, UR43, 0x3 ;  /* 0x0000002b161a7c11 */ /* 0x000fe4000f8e18ff */
[----:B------:R-:W-:Y:S02]  /*64f0*/  CS2R R36, SRZ ;  /* 0x0000000000247805 */ /* 0x000fe4000001ff00 */
[----:B------:R-:W-:Y:S02]  /*6500*/  @P1 LOP3.LUT R0, R0, 0x1, RZ, 0xc0, !PT ;  /* 0x0000000100001812 */ /* 0x000fe400078ec0ff */
[----:B------:R-:W-:Y:S02]  /*6510*/  CS2R R30, SRZ ;  /* 0x00000000001e7805 */ /* 0x000fe4000001ff00 */
[----:B------:R-:W-:Y:S02]  /*6520*/  SHF.L.U32 R3, R54, 0x1f, RZ ;  /* 0x0000001f36037819 */ /* 0x000fe400000006ff */
[----:B------:R-:W-:Y:S02]  /*6530*/  CS2R R28, SRZ ;  /* 0x00000000001c7805 */ /* 0x000fe4000001ff00 */
[----:B------:R-:W-:Y:S01]  /*6540*/  ISETP.NE.U32.OR P5, PT, R0, 0x1, !P1 ;  /* 0x000000010000780c */ /* 0x000fe20004fa5470 */
[----:B------:R-:W-:Y:S01]  /*6550*/  IMAD.IADD R59, R56, 0x1, R60 ;  /* 0x00000001383b7824 */ /* 0x000fe200078e023c */
[----:B------:R-:W-:Y:S02]  /*6560*/  PLOP3.LUT P2, PT, PT, PT, UP1, 0x80, 0x8 ;  /* 0x000000000008781c */ /* 0x000fe40003f4f018 */
[----:B------:R-:W-:Y:S02]  /*6570*/  LOP3.LUT P4, R51, R45, 0xff, RZ, 0xc0, !PT ;  /* 0x000000ff2d337812 */ /* 0x000fe4000788c0ff */
[----:B------:R-:W-:Y:S02]  /*6580*/  SEL R4, RZ, 0xffffffff, P3 ;  /* 0xffffffffff047807 */ /* 0x000fe40001800000 */
[----:B------:R-:W-:Y:S02]  /*6590*/  LEA.HI R24, R22, R22, RZ, 0x1 ;  /* 0x0000001616187211 */ /* 0x000fe400078f08ff */
[----:B------:R-:W-:Y:S03]  /*65a0*/  P2R R58, PR, RZ, 0x20 ;  /* 0x00000020ff3a7803 */ /* 0x000fe60000000000 */
[----:B------:R-:W-:Y:S02]  /*65b0*/  @P5 SHF.L.U32 R0, R55, 0x1f, RZ ;  /* 0x0000001f37005819 */ /* 0x000fe400000006ff */
[----:B------:R-:W-:Y:S02]  /*65c0*/  @P2 SEL R4, R5, R4, !P4 ;  /* 0x0000000405042207 */ /* 0x000fe40006000000 */
[----:B------:R1:W2:Y:S02]  /*65d0*/  @P5 SYNCS.PHASECHK.TRANS64.TRYWAIT P1, [UR43+0x20], R0 ;  /* 0x00002000ff0055a7 */ /* 0x0002a4000802112b */
[----:B------:R-:W-:Y:S04]  /*65e0*/  LOP3.LUT R4, R4, 0x1, RZ, 0xc0, !PT ;  /* 0x0000000104047812 */ /* 0x000fe800078ec0ff */
[----:B------:R-:W-:Y:S04]  /*65f0*/  ISETP.NE.U32.AND P2, PT, R4, 0x1, PT ;  /* 0x000000010400780c */ /* 0x000fe80003f45070 */
[----:B------:R-:W-:Y:S01]  /*6600*/  P2R R63, PR, RZ, 0x4 ;  /* 0x00000004ff3f7803 */ /* 0x000fe20000000000 */
[----:B------:R4:W3:Y:S01]  /*6610*/  SYNCS.PHASECHK.TRANS64.TRYWAIT P0, [R26+URZ+0x80], R3 ;  /* 0x000080031a0075a7 */ /* 0x0008e200080011ff */
[----:B-1----:R-:W-:Y:S02]  /*6620*/  SHF.R.U32.HI R0, RZ, 0x1, R24 ;  /* 0x00000001ff007819 */ /* 0x002fe40000011618 */
[----:B------:R-:W-:Y:S03]  /*6630*/  LOP3.LUT R24, R24, 0xffe, RZ, 0xc0, !PT ;  /* 0x00000ffe18187812 */ /* 0x000fe600078ec0ff */
[----:B------:R-:W-:Y:S02]  /*6640*/  IMAD R0, R0, 0x60, R2 ;  /* 0x0000006000007824 */ /* 0x000fe400078e0202 */
[----:B------:R-:W-:Y:S04]  /*6650*/  IMAD.IADD R24, R22, 0x1, -R24 ;  /* 0x0000000116187824 */ /* 0x000fe800078e0a18 */
[----:B------:R-:W-:Y:S01]  /*6660*/  IMAD R24, R24, 0x100000, R0 ;  /* 0x0010000018187824 */ /* 0x000fe200078e0200 */
[----:B--2---:R-:W-:Y:S01]  /*6670*/  @P5 SEL R62, RZ, 0x1, !P1 ;  /* 0x00000001ff3e5807 */ /* 0x004fe20004800000 */
[----:B----4-:R-:W-:Y:S06]  /*6680*/  @!P5 BRA `(.L_x_98) ;  /* 0x000000000044d947 */ /* 0x010fec0003800000 */
[----:B------:R-:W-:Y:S01]  /*6690*/  IMAD.MOV.U32 R38, RZ, RZ, RZ ;  /* 0x000000ffff267224 */ /* 0x000fe200078e00ff */
[----:B------:R-:W-:Y:S01]  /*66a0*/  ISETP.NE.AND P1, PT, R62, RZ, PT ;  /* 0x000000ff3e00720c */ /* 0x000fe20003f25270 */
[----:B------:R-:W-:Y:S01]  /*66b0*/  BSSY B0, `(.L_x_99) ;  /* 0x0000008000007945 */ /* 0x000fe20003800000 */
[----:B------:R-:W-:Y:S02]  /*66c0*/  CS2R R30, SRZ ;  /* 0x00000000001e7805 */ /* 0x000fe4000001ff00 */
[----:B------:R-:W-:Y:S02]  /*66d0*/  CS2R R28, SRZ ;  /* 0x00000000001c7805 */ /* 0x000fe4000001ff00 */
[----:B------:R-:W-:Y:S07]  /*66e0*/  CS2R R36, SRZ ;  /* 0x0000000000247805 */ /* 0x000fee000001ff00 */
[----:B------:R-:W-:Y:S05]  /*66f0*/  @P1 BRA `(.L_x_100) ;  /* 0x00000000000c1947 */ /* 0x000fea0003800000 */
[----:B------:R-:W-:Y:S04]  /*6700*/  SHF.L.U32 R4, R55, 0x1f, RZ ;  /* 0x0000001f37047819 */ /* 0x000fe800000006ff */
[----:B------:R-:W1:Y:S02]  /*6710*/  SYNCS.PHASECHK.TRANS64.TRYWAIT P1, [UR43+0x20], R4 ;  /* 0x00002004ff0075a7 */ /* 0x000e64000802112b */
[----:B-1----:R-:W-:Y:S05]  /*6720*/  @!P1 BRA `(.L_x_101) ;  /* 0x0000002400449947 */ /* 0x002fea0003800000 */
.L_x_100:
[----:B------:R-:W-:Y:S05]  /*6730*/  BSYNC B0 ;  /* 0x0000000000007941 */ /* 0x000fea0003800000 */
.L_x_99:
[----:B------:R-:W-:Y:S01]  /*6740*/  ISETP.NE.AND P1, PT, R63, RZ, PT ;  /* 0x000000ff3f00720c */ /* 0x000fe20003f25270 */
[----:B------:R-:W-:Y:S11]  /*6750*/  HFMA2 R27, -RZ, RZ, 0, 5.9604644775390625e-08 ;  /* 0x00000001ff1b7431 */ /* 0x000ff600000001ff */
[----:B------:R-:W-:Y:S01]  /*6760*/  @!UPT UIADD3 URZ, UPT, UPT, URZ, URZ, URZ ;  /* 0x000000fffffff290 */ /* 0x000fe2000fffe0ff */
[----:B------:R-:W-:Y:S05]  /*6770*/  @P1 WARPSYNC.ALL ;  /* 0x0000000000001948 */ /* 0x000fea0003800000 */
[----:B------:R2:W4:Y:S04]  /*6780*/  @P1 LDSM.16.M88.4 R28, [R61+UR43+0x200] ;  /* 0x0002002b3d1c183b */ /* 0x0005280008000200 */
[----:B------:R2:W1:Y:S02]  /*6790*/  @P1 LDSM.16.M88.4 R36, [R59+0x200] ;  /* 0x000200003b24183b */ /* 0x0004640000000200 */
.L_x_98:
[----:B------:R-:W-:Y:S05]  /*67a0*/  BSYNC B1 ;  /* 0x0000000000017941 */ /* 0x000fea0003800000 */
.L_x_97:
[----:B-1----:R-:W-:Y:S04]  /*67b0*/  SHF.R.U32.HI R0, RZ, 0x15, R24 ;  /* 0x00000015ff007819 */ /* 0x002fe80000011618 */
[----:B------:R-:W-:Y:S01]  /*67c0*/  LOP3.LUT P1, RZ, R0, 0x3, R46, 0x48, !PT ;  /* 0x0000000300ff7812 */ /* 0x000fe2000782482e */
[----:B------:R-:W-:Y:S01]  /*67d0*/  @!UPT UIADD3 URZ, UPT, UPT, URZ, URZ, URZ ;  /* 0x000000fffffff290 */ /* 0x000fe2000fffe0ff */
[----:B---3--:R-:W-:Y:S11]  /*67e0*/  @P0 BRA `(.L_x_102) ;  /* 0x0000000000080947 */ /* 0x008ff60003800000 */
[----:B------:R-:W1:Y:S02]  /*67f0*/  SYNCS.PHASECHK.TRANS64.TRYWAIT P0, [R26+URZ+0x80], R3 ;  /* 0x000080031a0075a7 */ /* 0x000e6400080011ff */
[----:B-1----:R-:W-:Y:S05]  /*6800*/  @!P0 BRA `(.L_x_103) ;  /* 0x0000002400248947 */ /* 0x002fea0003800000 */
.L_x_102:
[----:B------:R-:W-:Y:S05]  /*6810*/  @!P1 BRA `(.L_x_104) ;  /* 0x0000000000409947 */ /* 0x000fea0003800000 */
[----:B------:R-:W3:Y:S01]  /*6820*/  LDCU.64 UR8, c[0x4][0x70] ;  /* 0x01000e00ff0877ac */ /* 0x000ee20008000a00 */
[----:B------:R-:W-:Y:S01]  /*6830*/  MOV R15, 0x0 ;  /* 0x00000000000f7802 */ /* 0x000fe20000000f00 */
[----:B------:R-:W-:Y:S02]  /*6840*/  HFMA2 R12, -RZ, RZ, 0, 5.9604644775390625e-08 ;  /* 0x00000001ff0c7431 */ /* 0x000fe400000001ff */
[----:B------:R-:W-:Y:S02]  /*6850*/  IMAD.MOV.U32 R8, RZ, RZ, 0x192 ;  /* 0x00000192ff087424 */ /* 0x000fe400078e00ff */
[----:B------:R-:W-:Y:S01]  /*6860*/  IMAD.MOV.U32 R13, RZ, RZ, RZ ;  /* 0x000000ffff0d7224 */ /* 0x000fe200078e00ff */
[----:B------:R-:W5:Y:S01]  /*6870*/  LDCU.64 UR6, c[0x4][0x78] ;  /* 0x01000f00ff0677ac */ /* 0x000f620008000a00 */
[----:B------:R-:W1:Y:S01]  /*6880*/  LDC.64 R14, c[0x4][R15] ;  /* 0x010000000f0e7b82 */ /* 0x000e620000000a00 */
[----:B------:R-:W2:Y:S01]  /*6890*/  LDCU.64 UR4, c[0x4][0x10] ;  /* 0x01000200ff0477ac */ /* 0x000ea20008000a00 */
[----:B---3--:R-:W-:Y:S01]  /*68a0*/  MOV R5, UR9 ;  /* 0x0000000900057c02 */ /* 0x008fe20008000f00 */
[----:B------:R-:W-:Y:S01]  /*68b0*/  IMAD.U32 R4, RZ, RZ, UR8 ;  /* 0x00000008ff047e24 */ /* 0x000fe2000f8e00ff */
[----:B-----5:R-:W-:Y:S01]  /*68c0*/  MOV R7, UR7 ;  /* 0x0000000700077c02 */ /* 0x020fe20008000f00 */
[----:B------:R-:W-:Y:S01]  /*68d0*/  IMAD.U32 R6, RZ, RZ, UR6 ;  /* 0x00000006ff067e24 */ /* 0x000fe2000f8e00ff */
[----:B--2---:R-:W-:Y:S01]  /*68e0*/  MOV R11, UR5 ;  /* 0x00000005000b7c02 */ /* 0x004fe20008000f00 */
[----:B------:R-:W-:Y:S02]  /*68f0*/  IMAD.U32 R10, RZ, RZ, UR4 ;  /* 0x00000004ff0a7e24 */ /* 0x000fe4000f8e00ff */
[----:B------:R-:W-:Y:S07]  /*6900*/  LEPC R20, `(.L_x_104) ;  /* 0x000000001014794e */ /* 0x000fee0000000000 */
[----:B-1--4-:R-:W-:Y:S05]  /*6910*/  CALL.ABS.NOINC R14 ;  /* 0x000000000e007343 */ /* 0x012fea0003c00000 */
.L_x_104:
[----:B------:R-:W-:Y:S05]  /*6920*/  WARPSYNC.ALL ;  /* 0x0000000000007948 */ /* 0x000fea0003800000 */
[----:B------:R-:W-:Y:S01]  /*6930*/  R2UR UR4, R24 ;  /* 0x00000000180472ca */ /* 0x000fe200000e0000 */
[--C-:B----4-:R-:W-:Y:S01]  /*6940*/  HADD2.F32 R20, -RZ, R28.reuse.H0_H0 ;  /* 0x2000001cff147230 */ /* 0x110fe20000004100 */
[----:B------:R-:W-:Y:S01]  /*6950*/  ISETP.NE.AND P0, PT, R57, RZ, PT ;  /* 0x000000ff3900720c */ /* 0x000fe20003f05270 */
[--C-:B------:R-:W-:Y:S01]  /*6960*/  HADD2.F32 R21, -RZ, R29.reuse.H1_H1 ;  /* 0x3000001dff157230 */ /* 0x100fe20000004100 */
[----:B------:R-:W-:Y:S09]  /*6970*/  BSSY.RECONVERGENT B0, `(.L_x_105) ;  /* 0x000004c000007945 */ /* 0x000ff20003800200 */
[----:B------:R-:W3:Y:S02]  /*6980*/  LDTM.16dp256bit.x4 R4, tmem[UR4] ;  /* 0x00000004000479ee */ /* 0x000ee40008120000 */
[C---:B---3--:R-:W-:Y:S01]  /*6990*/  FMUL R0, R23.reuse, R4 ;  /* 0x0000000417007220 */ /* 0x048fe20000400000 */
[----:B------:R-:W-:Y:S02]  /*69a0*/  HADD2.F32 R4, -RZ, R28.H1_H1 ;  /* 0x3000001cff047230 */ /* 0x000fe40000004100 */
[C---:B-1----:R-:W-:Y:S01]  /*69b0*/  FMUL R3, R23.reuse, R5 ;  /* 0x0000000517037220 */ /* 0x042fe20000400000 */
[----:B------:R-:W-:Y:S01]  /*69c0*/  FMUL R6, R23, R6 ;  /* 0x0000000617067220 */ /* 0x000fe20000400000 */
[C---:B------:R-:W-:Y:S01]  /*69d0*/  FFMA R0, R25.reuse, R20, R0 ;  /* 0x0000001419007223 */ /* 0x040fe20000000000 */
[----:B------:R-:W-:Y:S02]  /*69e0*/  HADD2.F32 R20, -RZ, R29.H0_H0 ;  /* 0x2000001dff147230 */ /* 0x000fe40000004100 */
[----:B------:R-:W-:Y:S01]  /*69f0*/  FFMA R3, R25, R4, R3 ;  /* 0x0000000419037223 */ /* 0x000fe20000000003 */
[C---:B------:R-:W-:Y:S01]  /*6a00*/  FMUL R4, R23.reuse, R8 ;  /* 0x0000000817047220 */ /* 0x040fe20000400000 */
[C---:B------:R-:W-:Y:S01]  /*6a10*/  FMUL R8, R23.reuse, R12 ;  /* 0x0000000c17087220 */ /* 0x040fe20000400000 */
[----:B------:R-:W-:Y:S01]  /*6a20*/  FMUL R12, R23, R16 ;  /* 0x00000010170c7220 */ /* 0x000fe20000400000 */
[----:B------:R-:W-:Y:S01]  /*6a30*/  FFMA R6, R25, R20, R6 ;  /* 0x0000001419067223 */ /* 0x000fe20000000006 */
[--C-:B------:R-:W-:Y:S01]  /*6a40*/  HADD2.F32 R16, -RZ, R30.reuse.H0_H0 ;  /* 0x2000001eff107230 */ /* 0x100fe20000004100 */
[----:B------:R-:W-:Y:S01]  /*6a50*/  F2FP.F16.F32.PACK_AB R32, R3, R0 ;  /* 0x000000000320723e */ /* 0x000fe200000000ff */
[C---:B------:R-:W-:Y:S01]  /*6a60*/  FMUL R7, R23.reuse, R7 ;  /* 0x0000000717077220 */ /* 0x040fe20000400000 */
[----:B------:R-:W-:Y:S02]  /*6a70*/  HADD2.F32 R0, -RZ, R30.H1_H1 ;  /* 0x3000001eff007230 */ /* 0x000fe40000004100 */
[----:B------:R-:W-:Y:S01]  /*6a80*/  FMUL R5, R23, R9 ;  /* 0x0000000917057220 */ /* 0x000fe20000400000 */
[--C-:B------:R-:W-:Y:S02]  /*6a90*/  HADD2.F32 R3, -RZ, R31.reuse.H0_H0 ;  /* 0x2000001fff037230 */ /* 0x100fe40000004100 */
[C---:B------:R-:W-:Y:S01]  /*6aa0*/  FFMA R7, R25.reuse, R21, R7 ;  /* 0x0000001519077223 */ /* 0x040fe20000000007 */
[----:B------:R-:W-:Y:S01]  /*6ab0*/  FFMA R4, R25, R16, R4 ;  /* 0x0000001019047223 */ /* 0x000fe20000000004 */
[----:B------:R-:W-:Y:S01]  /*6ac0*/  FMUL R10, R23, R10 ;  /* 0x0000000a170a7220 */ /* 0x000fe20000400000 */
[----:B------:R-:W-:Y:S01]  /*6ad0*/  FFMA R5, R25, R0, R5 ;  /* 0x0000000019057223 */ /* 0x000fe20000000005 */
[----:B------:R-:W-:Y:S02]  /*6ae0*/  HADD2.F32 R16, -RZ, R31.H1_H1 ;  /* 0x3000001fff107230 */ /* 0x000fe40000004100 */
[----:B------:R-:W-:Y:S01]  /*6af0*/  FMUL R11, R23, R11 ;  /* 0x0000000b170b7220 */ /* 0x000fe20000400000 */
[----:B------:R-:W-:Y:S01]  /*6b00*/  FFMA R10, R25, R3, R10 ;  /* 0x00000003190a7223 */ /* 0x000fe2000000000a */
[--C-:B------:R-:W-:Y:S02]  /*6b10*/  HADD2.F32 R0, -RZ, R36.reuse.H0_H0 ;  /* 0x20000024ff007230 */ /* 0x100fe40000004100 */
[----:B------:R-:W-:Y:S01]  /*6b20*/  FMUL R9, R23, R13 ;  /* 0x0000000d17097220 */ /* 0x000fe20000400000 */
[----:B------:R-:W-:Y:S01]  /*6b30*/  HADD2.F32 R3, -RZ, R36.H1_H1 ;  /* 0x30000024ff037230 */ /* 0x000fe20000004100 */
[----:B------:R-:W-:Y:S01]  /*6b40*/  F2FP.F16.F32.PACK_AB R33, R7, R6 ;  /* 0x000000060721723e */ /* 0x000fe200000000ff */
[C---:B------:R-:W-:Y:S01]  /*6b50*/  FFMA R11, R25.reuse, R16, R11 ;  /* 0x00000010190b7223 */ /* 0x040fe2000000000b */
[--C-:B------:R-:W-:Y:S02]  /*6b60*/  HADD2.F32 R6, -RZ, R37.reuse.H0_H0 ;  /* 0x20000025ff067230 */ /* 0x100fe40000004100 */
[----:B------:R-:W-:Y:S01]  /*6b70*/  FFMA R8, R25, R0, R8 ;  /* 0x0000000019087223 */ /* 0x000fe20000000008 */
[----:B------:R-:W-:Y:S01]  /*6b80*/  FMUL R14, R23, R14 ;  /* 0x0000000e170e7220 */ /* 0x000fe20000400000 */
[----:B------:R-:W-:Y:S01]  /*6b90*/  FFMA R9, R25, R3, R9 ;  /* 0x0000000319097223 */ /* 0x000fe20000000009 */
[----:B------:R-:W-:Y:S01]  /*6ba0*/  HADD2.F32 R0, -RZ, R37.H1_H1 ;  /* 0x30000025ff007230 */ /* 0x000fe20000004100 */
[----:B------:R-:W-:Y:S01]  /*6bb0*/  F2FP.F16.F32.PACK_AB R34, R5, R4 ;  /* 0x000000040522723e */ /* 0x000fe200000000ff */
[----:B------:R-:W-:Y:S01]  /*6bc0*/  FMUL R15, R23, R15 ;  /* 0x0000000f170f7220 */ /* 0x000fe20000400000 */
[--C-:B------:R-:W-:Y:S02]  /*6bd0*/  HADD2.F32 R3, -RZ, R38.reuse.H0_H0 ;  /* 0x20000026ff037230 */ /* 0x100fe40000004100 */
[----:B------:R-:W-:Y:S01]  /*6be0*/  FFMA R14, R25, R6, R14 ;  /* 0x00000006190e7223 */ /* 0x000fe2000000000e */
[----:B------:R-:W-:Y:S02]  /*6bf0*/  HADD2.F32 R4, -RZ, R38.H1_H1 ;  /* 0x30000026ff047230 */ /* 0x000fe40000004100 */
[C---:B------:R-:W-:Y:S01]  /*6c00*/  FMUL R13, R23.reuse, R17 ;  /* 0x00000011170d7220 */ /* 0x040fe20000400000 */
[--C-:B------:R-:W-:Y:S02]  /*6c10*/  HADD2.F32 R5, -RZ, R39.reuse.H0_H0 ;  /* 0x20000027ff057230 */ /* 0x100fe40000004100 */
[----:B------:R-:W-:Y:S01]  /*6c20*/  FMUL R18, R23, R18 ;  /* 0x0000001217127220 */ /* 0x000fe20000400000 */
[----:B------:R-:W-:Y:S02]  /*6c30*/  HADD2.F32 R6, -RZ, R39.H1_H1 ;  /* 0x30000027ff067230 */ /* 0x000fe40000004100 */
[----:B------:R-:W-:Y:S01]  /*6c40*/  FFMA R15, R25, R0, R15 ;  /* 0x00000000190f7223 */ /* 0x000fe2000000000f */
[----:B------:R-:W-:Y:S01]  /*6c50*/  FMUL R19, R23, R19 ;  /* 0x0000001317137220 */ /* 0x000fe20000400000 */
[C---:B------:R-:W-:Y:S01]  /*6c60*/  FFMA R12, R25.reuse, R3, R12 ;  /* 0x00000003190c7223 */ /* 0x040fe2000000000c */
[C---:B------:R-:W-:Y:S01]  /*6c70*/  FFMA R13, R25.reuse, R4, R13 ;  /* 0x00000004190d7223 */ /* 0x040fe2000000000d */
[C---:B------:R-:W-:Y:S01]  /*6c80*/  FFMA R18, R25.reuse, R5, R18 ;  /* 0x0000000519127223 */ /* 0x040fe20000000012 */
[----:B------:R-:W-:Y:S01]  /*6c90*/  FFMA R19, R25, R6, R19 ;  /* 0x0000000619137223 */ /* 0x000fe20000000013 */
[----:B------:R-:W-:Y:S02]  /*6ca0*/  F2FP.F16.F32.PACK_AB R35, R11, R10 ;  /* 0x0000000a0b23723e */ /* 0x000fe400000000ff */
[----:B------:R-:W-:Y:S02]  /*6cb0*/  F2FP.F16.F32.PACK_AB R8, R9, R8 ;  /* 0x000000080908723e */ /* 0x000fe400000000ff */
[----:B------:R-:W-:Y:S01]  /*6cc0*/  F2FP.F16.F32.PACK_AB R9, R15, R14 ;  /* 0x0000000e0f09723e */ /* 0x000fe200000000ff */
[----:B------:R1:W-:Y:S01]  /*6cd0*/  STSM.16.M88.4 [R60+0x200], R32 ;  /* 0x000200203c007844 */ /* 0x0003e20000000200 */
[----:B------:R-:W-:Y:S02]  /*6ce0*/  F2FP.F16.F32.PACK_AB R10, R13, R12 ;  /* 0x0000000c0d0a723e */ /* 0x000fe400000000ff */
[----:B------:R-:W-:Y:S05]  /*6cf0*/  F2FP.F16.F32.PACK_AB R11, R19, R18 ;  /* 0x00000012130b723e */ /* 0x000fea00000000ff */
[----:B------:R1:W-:Y:S01]  /*6d00*/  STSM.16.M88.4 [R59+0x200], R8 ;  /* 0x000200083b007844 */ /* 0x0003e20000000200 */
[----:B------:R-:W-:Y:S01]  /*6d10*/  @!PT LDS RZ, [RZ] ;  /* 0x00000000fffff984 */ /* 0x000fe20000000800 */
[----:B------:R-:W-:Y:S01]  /*6d20*/  @!PT LDS RZ, [RZ] ;  /* 0x00000000fffff984 */ /* 0x000fe20000000800 */
[----:B------:R-:W-:Y:S01]  /*6d30*/  @!PT LDS RZ, [RZ] ;  /* 0x00000000fffff984 */ /* 0x000fe20000000800 */
[----:B------:R-:W-:Y:S01]  /*6d40*/  @!PT LDS RZ, [RZ] ;  /* 0x00000000fffff984 */ /* 0x000fe20000000800 */
[----:B------:R3:W-:Y:S07]  /*6d50*/  MEMBAR.ALL.CTA ;  /* 0x0000000000007992 */ /* 0x0007ee0000008000 */
[----:B---3--:R-:W3:Y:S02]  /*6d60*/  FENCE.VIEW.ASYNC.S ;  /* 0x00000000000073c6 */ /* 0x008ee40000000000 */
[----:B---3--:R-:W-:Y:S06]  /*6d70*/  BAR.SYNC.DEFER_BLOCKING 0x1, 0x80 ;  /* 0x0042000000007b1d */ /* 0x008fec0000010000 */
[----:B------:R-:W-:Y:S05]  /*6d80*/  @P0 BRA `(.L_x_106) ;  /* 0x0000000000280947 */ /* 0x000fea0003800000 */
[----:B------:R-:W3:Y:S01]  /*6d90*/  LDCU.64 UR6, c[0x0][0x348] ;  /* 0x00006900ff0677ac */ /* 0x000ee20008000a00 */
[----:B------:R-:W-:Y:S01]  /*6da0*/  UIADD3 UR4, UPT, UPT, UR43, 0x200, URZ ;  /* 0x000002002b047890 */ /* 0x000fe2000fffe0ff */
[----:B------:R-:W-:Y:S05]  /*6db0*/  UMOV UR47, UR60 ;  /* 0x0000003c002f7c82 */ /* 0x000fea0008000000 */
[----:B------:R-:W-:Y:S04]  /*6dc0*/  MOV R50, UR4 ;  /* 0x0000000400327c02 */ /* 0x000fe80008000f00 */
[----:B------:R-:W-:Y:S01]  /*6dd0*/  R2UR UR44, R50 ;  /* 0x00000000322c72ca */ /* 0x000fe200000e0000 */
[----:B---3--:R-:W-:Y:S04]  /*6de0*/  UIADD3 UR4, UP0, UPT, UR6, 0x680, URZ ;  /* 0x0000068006047890 */ /* 0x008fe8000ff1e0ff */
[----:B------:R-:W-:Y:S09]  /*6df0*/  UIADD3.X UR5, UPT, UPT, URZ, UR7, URZ, UP0, !UPT ;  /* 0x00000007ff057290 */ /* 0x000ff200087fe4ff */
[----:B------:R3:W-:Y:S01]  /*6e00*/  UTMASTG.3D [UR44], [UR4] ;  /* 0x0000002c040073b5 */ /* 0x0007e20008010000 */
[----:B------:R0:W-:Y:S01]  /*6e10*/  UTMACMDFLUSH ;  /* 0x00000000000079b7 */ /* 0x0001e20000000000 */
[----:B---3--:R-:W-:Y:S04]  /*6e20*/  DEPBAR.LE SB0, 0x1 ;  /* 0x000080400000791a */ /* 0x008fe80000000000 */
.L_x_106:
[----:B------:R-:W-:Y:S05]  /*6e30*/  BSYNC.RECONVERGENT B0 ;  /* 0x0000000000007941 */ /* 0x000fea0003800200 */
.L_x_105:
[----:B------:R-:W-:Y:S01]  /*6e40*/  BAR.SYNC.DEFER_BLOCKING 0x1, 0x80 ;  /* 0x0042000000007b1d */ /* 0x000fe20000010000 */
[----:B------:R-:W-:Y:S01]  /*6e50*/  ISETP.NE.AND P1, PT, R58, RZ, PT ;  /* 0x000000ff3a00720c */ /* 0x000fe20003f25270 */
[----:B------:R-:W-:Y:S01]  /*6e60*/  UIADD3 UR4, UPT, UPT, UR49, -0x1, URZ ;  /* 0xffffffff31047890 */ /* 0x000fe2000fffe0ff */
[----:B------:R-:W-:Y:S03]  /*6e70*/  LEA R3, R27, UR43, 0x3 ;  /* 0x0000002b1b037c11 */ /* 0x000fe6000f8e18ff */
[----:B------:R-:W-:Y:S08]  /*6e80*/  UISETP.GT.U32.AND UP0, UPT, UR4, -0x3, UPT ;  /* 0xfffffffd0400788c */ /* 0x000ff0000bf04070 */
[----:B------:R-:W-:Y:S01]  /*6e90*/  @P1 SHF.L.U32 R4, R55, 0x1f, RZ ;  /* 0x0000001f37041819 */ /* 0x000fe200000006ff */
[----:B------:R-:W-:Y:S06]  /*6ea0*/  BRA.U UP0, `(.L_x_107) ;  /* 0x0000000100247547 */ /* 0x000fec000b800000 */
[----:B------:R-:W-:Y:S01]  /*6eb0*/  IMAD.U32 R5, RZ, RZ, UR48 ;  /* 0x00000030ff057e24 */ /* 0x000fe2000f8e00ff */
[----:B------:R-:W-:Y:S01]  /*6ec0*/  MOV R0, UR55 ;  /* 0x0000003700007c02 */ /* 0x000fe20008000f00 */
[----:B------:R-:W-:Y:S03]  /*6ed0*/  UIADD3 UR4, UPT, UPT, UR48, 0x1, URZ ;  /* 0x0000000130047890 */ /* 0x000fe6000fffe0ff */
[----:B------:R-:W-:Y:S01]  /*6ee0*/  @P1 LEA R5, R5, UR43, 0x3 ;  /* 0x0000002b05051c11 */ /* 0x000fe2000f8e18ff */
[----:B------:R-:W-:Y:S04]  /*6ef0*/  UISETP.NE.AND UP0, UPT, UR4, 0x3, UPT ;  /* 0x000000030400788c */ /* 0x000fe8000bf05270 */
[----:B------:R-:W-:Y:S01]  /*6f00*/  @P1 VIADD R5, R5, 0x38 ;  /* 0x0000003805051836 */ /* 0x000fe20000000000 */
[----:B------:R-:W-:Y:S04]  /*6f10*/  USEL UR48, UR4, URZ, UP0 ;  /* 0x000000ff04307287 */ /* 0x000fe80008000000 */
[----:B------:R-:W-:Y:S04]  /*6f20*/  @P1 PRMT R0, R0, 0x654, R5 ;  /* 0x0000065400001816 */ /* 0x000fe80000000005 */
[----:B------:R3:W-:Y:S04]  /*6f30*/  @P1 SYNCS.ARRIVE.TRANS64.RED.A1T0 RZ, [R0+URZ], RZ ;  /* 0x000000ff00ff19a7 */ /* 0x0007e800081004ff */
.L_x_107:
[----:B------:R-:W4:Y:S01]  /*6f40*/  @P1 SYNCS.PHASECHK.TRANS64.TRYWAIT P0, [R3+URZ+0x20], R4 ;  /* 0x00002004030015a7 */ /* 0x000f2200080011ff */
[----:B------:R-:W-:Y:S01]  /*6f50*/  BSSY B1, `(.L_x_108) ;  /* 0x0000013000017945 */ /* 0x000fe20003800000 */
[----:B----4-:R-:W-:Y:S03]  /*6f60*/  @P1 SEL R62, RZ, 0x1, !P0 ;  /* 0x00000001ff3e1807 */ /* 0x010fe60004000000 */
[----:B------:R-:W-:Y:S05]  /*6f70*/  @!P1 BRA `(.L_x_109) ;  /* 0x0000000000409947 */ /* 0x000fea0003800000 */
[----:B------:R-:W-:Y:S01]  /*6f80*/  ISETP.NE.AND P1, PT, R63, RZ, PT ;  /* 0x000000ff3f00720c */ /* 0x000fe20003f25270 */
[----:B------:R-:W-:Y:S01]  /*6f90*/  BSSY B0, `(.L_x_110) ;  /* 0x0000009000007945 */ /* 0x000fe20003800000 */
[----:B------:R-:W-:Y:S11]  /*6fa0*/  ISETP.NE.AND P0, PT, R62, RZ, PT ;  /* 0x000000ff3e00720c */ /* 0x000ff60003f05270 */
[----:B------:R-:W-:Y:S05]  /*6fb0*/  @P1 IMAD R5, R27, 0x1000, R61 ;  /* 0x000010001b051824 */ /* 0x000fea00078e023d */
[----:B------:R-:W-:Y:S05]  /*6fc0*/  @P1 IADD3 R4, PT, PT, R5, UR43, RZ ;  /* 0x0000002b05041c10 */ /* 0x000fea000fffe0ff */
[----:B------:R-:W-:Y:S01]  /*6fd0*/  @P1 IMAD.IADD R4, R56, 0x1, R4 ;  /* 0x0000000138041824 */ /* 0x000fe200078e0204 */
[----:B------:R-:W-:Y:S06]  /*6fe0*/  @P0 BRA `(.L_x_111) ;  /* 0x00000000000c0947 */ /* 0x000fec0003800000 */
[----:B---3--:R-:W-:Y:S04]  /*6ff0*/  SHF.L.U32 R0, R55, 0x1f, RZ ;  /* 0x0000001f37007819 */ /* 0x008fe800000006ff */
[----:B------:R-:W3:Y:S02]  /*7000*/  SYNCS.PHASECHK.TRANS64.TRYWAIT P0, [R3+URZ+0x20], R0 ;  /* 0x00002000030075a7 */ /* 0x000ee400080011ff */
[----:B---3--:R-:W-:Y:S05]  /*7010*/  @!P0 BRA `(.L_x_112) ;  /* 0x0000001c00348947 */ /* 0x008fea0003800000 */
.L_x_111:
[----:B------:R-:W-:Y:S05]  /*7020*/  BSYNC B0 ;  /* 0x0000000000007941 */ /* 0x000fea0003800000 */
.L_x_110:
[----:B------:R-:W-:Y:S02]  /*7030*/  ISETP.NE.AND P0, PT, R63, RZ, PT ;  /* 0x000000ff3f00720c */ /* 0x000fe40003f05270 */
[----:B------:R-:W-:Y:S11]  /*7040*/  IADD3 R27, PT, PT, R27, 0x1, RZ ;  /* 0x000000011b1b7810 */ /* 0x000ff60007ffe0ff */
[----:B------:R-:W-:Y:S05]  /*7050*/  @P0 WARPSYNC.ALL ;  /* 0x0000000000000948 */ /* 0x000fea0003800000 */
[----:B------:R4:W1:Y:S04]  /*7060*/  @P0 LDSM.16.M88.4 R28, [R5+UR43+0x200] ;  /* 0x0002002b051c083b */ /* 0x0008680008000200 */
[----:B------:R4:W1:Y:S02]  /*7070*/  @P0 LDSM.16.M88.4 R36, [R4+0x200] ;  /* 0x000200000424083b */ /* 0x0008640000000200 */
.L_x_109:
[----:B------:R-:W-:Y:S05]  /*7080*/  BSYNC B1 ;  /* 0x0000000000017941 */ /* 0x000fea0003800000 */
.L_x_108:
[----:B---3--:R-:W-:Y:S05]  /*7090*/  VIADD R0, R24, 0x20 ;  /* 0x0000002018007836 */ /* 0x008fea0000000000 */
[----:B------:R-:W-:Y:S04]  /*70a0*/  SHF.R.U32.HI R0, RZ, 0x15, R0 ;  /* 0x00000015ff007819 */ /* 0x000fe80000011600 */
[----:B------:R-:W-:Y:S11]  /*70b0*/  LOP3.LUT P0, RZ, R0, 0x3, R46, 0x48, !PT ;  /* 0x0000000300ff7812 */ /* 0x000ff6000780482e */
[----:B------:R-:W-:Y:S02]  /*70c0*/  @!UPT UIADD3 URZ, UPT, UPT, URZ, URZ, URZ ;  /* 0x000000fffffff290 */ /* 0x000fe4000fffe0ff */
[----:B------:R-:W-:Y:S05]  /*70d0*/  @!P0 BRA `(.L_x_113) ;  /* 0x0000000000408947 */ /* 0x000fea0003800000 */
[----:B------:R-:W4:Y:S01]  /*70e0*/  LDCU.64 UR8, c[0x4][0x70] ;  /* 0x01000e00ff0877ac */ /* 0x000f220008000a00 */
[----:B------:R-:W-:Y:S01]  /*70f0*/  MOV R15, 0x0 ;  /* 0x00000000000f7802 */ /* 0x000fe20000000f00 */
[----:B------:R-:W-:Y:S02]  /*7100*/  HFMA2 R12, -RZ, RZ, 0, 5.9604644775390625e-08 ;  /* 0x00000001ff0c7431 */ /* 0x000fe400000001ff */
[----:B-1----:R-:W-:Y:S02]  /*7110*/  IMAD.MOV.U32 R8, RZ, RZ, 0x192 ;  /* 0x00000192ff087424 */ /* 0x002fe400078e00ff */
[----:B------:R-:W-:Y:S01]  /*7120*/  IMAD.MOV.U32 R13, RZ, RZ, RZ ;  /* 0x000000ffff0d7224 */ /* 0x000fe200078e00ff */
[----:B------:R-:W1:Y:S01]  /*7130*/  LDCU.64 UR6, c[0x4][0x78] ;  /* 0x01000f00ff0677ac */ /* 0x000e620008000a00 */
[----:B------:R-:W3:Y:S01]  /*7140*/  LDC.64 R14, c[0x4][R15] ;  /* 0x010000000f0e7b82 */ /* 0x000ee20000000a00 */
[----:B------:R-:W5:Y:S01]  /*7150*/  LDCU.64 UR4, c[0x4][0x10] ;  /* 0x01000200ff0477ac */ /* 0x000f620008000a00 */
[----:B----4-:R-:W-:Y:S01]  /*7160*/  MOV R5, UR9 ;  /* 0x0000000900057c02 */ /* 0x010fe20008000f00 */
[----:B------:R-:W-:Y:S01]  /*7170*/  IMAD.U32 R4, RZ, RZ, UR8 ;  /* 0x00000008ff047e24 */ /* 0x000fe2000f8e00ff */
[----:B-1----:R-:W-:Y:S01]  /*7180*/  MOV R7, UR7 ;  /* 0x0000000700077c02 */ /* 0x002fe20008000f00 */
[----:B------:R-:W-:Y:S01]  /*7190*/  IMAD.U32 R6, RZ, RZ, UR6 ;  /* 0x00000006ff067e24 */ /* 0x000fe2000f8e00ff */
[----:B-----5:R-:W-:Y:S01]  /*71a0*/  MOV R11, UR5 ;  /* 0x00000005000b7c02 */ /* 0x020fe20008000f00 */
[----:B------:R-:W-:Y:S02]  /*71b0*/  IMAD.U32 R10, RZ, RZ, UR4 ;  /* 0x00000004ff0a7e24 */ /* 0x000fe4000f8e00ff */
[----:B------:R-:W-:Y:S07]  /*71c0*/  LEPC R20, `(.L_x_113) ;  /* 0x000000001014794e */ /* 0x000fee0000000000 */
[----:B--23--:R-:W-:Y:S05]  /*71d0*/  CALL.ABS.NOINC R14 ;  /* 0x000000000e007343 */ /* 0x00cfea0003c00000 */
.L_x_113:
[----:B------:R-:W-:Y:S05]  /*71e0*/  WARPSYNC.ALL ;  /* 0x0000000000007948 */ /* 0x000fea0003800000 */
[----:B------:R-:W-:Y:S01]  /*71f0*/  R2UR UR4, R24 ;  /* 0x00000000180472ca */ /* 0x000fe200000e0000 */
[--C-:B-1----:R-:W-:Y:S01]  /*7200*/  HADD2.F32 R20, -RZ, R28.reuse.H0_H0 ;  /* 0x2000001cff147230 */ /* 0x102fe20000004100 */
[----:B------:R-:W-:Y:S01]  /*7210*/  ISETP.NE.AND P0, PT, R57, RZ, PT ;  /* 0x000000ff3900720c */ /* 0x000fe20003f05270 */
[--C-:B------:R-:W-:Y:S01]  /*7220*/  HADD2.F32 R21, -RZ, R29.reuse.H1_H1 ;  /* 0x3000001dff157230 */ /* 0x100fe20000004100 */
[----:B------:R-:W-:Y:S09]  /*7230*/  BSSY.RECONVERGENT B0, `(.L_x_114) ;  /* 0x000004c000007945 */ /* 0x000ff20003800200 */
[----:B----4-:R-:W1:Y:S02]  /*7240*/  LDTM.16dp256bit.x4 R4, tmem[UR4+0x20] ;  /* 0x00002004000479ee */ /* 0x010e640008120000 */
[C---:B-1----:R-:W-:Y:S01]  /*7250*/  FMUL R0, R23.reuse, R4 ;  /* 0x0000000417007220 */ /* 0x042fe20000400000 */
[----:B------:R-:W-:Y:S02]  /*7260*/  HADD2.F32 R4, -RZ, R28.H1_H1 ;  /* 0x3000001cff047230 */ /* 0x000fe40000004100 */
[C---:B------:R-:W-:Y:S01]  /*7270*/  FMUL R3, R23.reuse, R5 ;  /* 0x0000000517037220 */ /* 0x040fe20000400000 */
        /* <DEDUP_REMOVED lines=62> */
[----:B------:R-:W-:Y:S02]  /*7660*/  UIADD3 UR9, UPT, UPT, UR45, 0x20, URZ ;  /* 0x000000202d097890 */ /* 0x000fe4000fffe0ff */
[----:B------:R-:W-:Y:S01]  /*7670*/  UIADD3 UR8, UPT, UPT, UR43, 0x1200, URZ ;  /* 0x000012002b087890 */ /* 0x000fe2000fffe0ff */
[----:B------:R-:W-:Y:S01]  /*7680*/  UMOV UR10, UR46 ;  /* 0x0000002e000a7c82 */ /* 0x000fe20008000000 */
[----:B------:R-:W-:Y:S01]  /*7690*/  UMOV UR11, UR60 ;  /* 0x0000003c000b7c82 */ /* 0x000fe20008000000 */
[----:B---3--:R-:W-:Y:S04]  /*76a0*/  UIADD3 UR4, UP0, UPT, UR6, 0x680, URZ ;  /* 0x0000068006047890 */ /* 0x008fe8000ff1e0ff */
[----:B------:R-:W-:Y:S09]  /*76b0*/  UIADD3.X UR5, UPT, UPT, URZ, UR7, URZ, UP0, !UPT ;  /* 0x00000007ff057290 */ /* 0x000ff200087fe4ff */
[----:B------:R3:W-:Y:S01]  /*76c0*/  UTMASTG.3D [UR8], [UR4] ;  /* 0x00000008040073b5 */ /* 0x0007e20008010000 */
[----:B------:R0:W-:Y:S01]  /*76d0*/  UTMACMDFLUSH ;  /* 0x00000000000079b7 */ /* 0x0001e20000000000 */
[----:B---3--:R-:W-:Y:S04]  /*76e0*/  DEPBAR.LE SB0, 0x1 ;  /* 0x000080400000791a */ /* 0x008fe80000000000 */
.L_x_115:
[----:B------:R-:W-:Y:S05]  /*76f0*/  BSYNC.RECONVERGENT B0 ;  /* 0x0000000000007941 */ /* 0x000fea0003800200 */
.L_x_114:
[----:B------:R-:W-:Y:S01]  /*7700*/  BAR.SYNC.DEFER_BLOCKING 0x1, 0x80 ;  /* 0x0042000000007b1d */ /* 0x000fe20000010000 */
[----:B------:R-:W-:Y:S01]  /*7710*/  ISETP.NE.AND P1, PT, R58, RZ, PT ;  /* 0x000000ff3a00720c */ /* 0x000fe20003f25270 */
[----:B------:R-:W-:Y:S01]  /*7720*/  UISETP.GT.U32.AND UP0, UPT, UR49, -0x3, UPT ;  /* 0xfffffffd3100788c */ /* 0x000fe2000bf04070 */
[----:B------:R-:W-:Y:S11]  /*7730*/  LEA R5, R27, UR43, 0x3 ;  /* 0x0000002b1b057c11 */ /* 0x000ff6000f8e18ff */
        /* <DEDUP_REMOVED lines=11> */
.L_x_116:
        /* <DEDUP_REMOVED lines=14> */
.L_x_120:
[----:B------:R-:W-:Y:S05]  /*78d0*/  BSYNC B0 ;  /* 0x0000000000007941 */ /* 0x000fea0003800000 */
.L_x_119:
[----:B------:R-:W-:Y:S11]  /*78e0*/  ISETP.NE.AND P0, PT, R63, RZ, PT ;  /* 0x000000ff3f00720c */ /* 0x000ff60003f05270 */
[----:B------:R-:W-:Y:S02]  /*78f0*/  @!UPT UIADD3 URZ, UPT, UPT, URZ, URZ, URZ ;  /* 0x000000fffffff290 */ /* 0x000fe4000fffe0ff */
[----:B------:R-:W-:Y:S05]  /*7900*/  @P0 WARPSYNC.ALL ;  /* 0x0000000000000948 */ /* 0x000fea0003800000 */
[----:B------:R4:W1:Y:S04]  /*7910*/  @P0 LDSM.16.M88.4 R28, [R27+UR43+0x200] ;  /* 0x0002002b1b1c083b */ /* 0x0008680008000200 */
[----:B------:R4:W1:Y:S02]  /*7920*/  @P0 LDSM.16.M88.4 R36, [R3+0x200] ;  /* 0x000200000324083b */ /* 0x0008640000000200 */
.L_x_118:
[----:B------:R-:W-:Y:S05]  /*7930*/  BSYNC B1 ;  /* 0x0000000000017941 */ /* 0x000fea0003800000 */
.L_x_117:
[----:B---3--:R-:W-:Y:S05]  /*7940*/  VIADD R0, R24, 0x40 ;  /* 0x0000004018007836 */ /* 0x008fea0000000000 */
[----:B------:R-:W-:Y:S04]  /*7950*/  SHF.R.U32.HI R0, RZ, 0x15, R0 ;  /* 0x00000015ff007819 */ /* 0x000fe80000011600 */
[----:B------:R-:W-:Y:S11]  /*7960*/  LOP3.LUT P0, RZ, R0, 0x3, R46, 0x48, !PT ;  /* 0x0000000300ff7812 */ /* 0x000ff6000780482e */
[----:B------:R-:W-:Y:S02]  /*7970*/  @!UPT UIADD3 URZ, UPT, UPT, URZ, URZ, URZ ;  /* 0x000000fffffff290 */ /* 0x000fe4000fffe0ff */
[----:B------:R-:W-:Y:S05]  /*7980*/  @!P0 BRA `(.L_x_122) ;  /* 0x0000000000408947 */ /* 0x000fea0003800000 */
[----:B------:R-:W3:Y:S01]  /*7990*/  LDCU.64 UR8, c[0x4][0x70] ;  /* 0x01000e00ff0877ac */ /* 0x000ee20008000a00 */
[----:B------:R-:W-:Y:S01]  /*79a0*/  MOV R15, 0x0 ;  /* 0x00000000000f7802 */ /* 0x000fe20000000f00 */
[----:B------:R-:W-:Y:S02]  /*79b0*/  HFMA2 R12, -RZ, RZ, 0, 5.9604644775390625e-08 ;  /* 0x00000001ff0c7431 */ /* 0x000fe400000001ff */
[----:B-1----:R-:W-:Y:S02]  /*79c0*/  IMAD.MOV.U32 R8, RZ, RZ, 0x192 ;  /* 0x00000192ff087424 */ /* 0x002fe400078e00ff */
[----:B------:R-:W-:Y:S01]  /*79d0*/  IMAD.MOV.U32 R13, RZ, RZ, RZ ;  /* 0x000000ffff0d7224 */ /* 0x000fe200078e00ff */
[----:B------:R-:W1:Y:S01]  /*79e0*/  LDCU.64 UR6, c[0x4][0x78] ;  /* 0x01000f00ff0677ac */ /* 0x000e620008000a00 */
[----:B------:R-:W2:Y:S01]  /*79f0*/  LDC.64 R14, c[0x4][R15] ;  /* 0x010000000f0e7b82 */ /* 0x000ea20000000a00 */
[----:B------:R-:W5:Y:S01]  /*7a00*/  LDCU.64 UR4, c[0x4][0x10] ;  /* 0x01000200ff0477ac */ /* 0x000f620008000a00 */
[----:B---3--:R-:W-:Y:S01]  /*7a10*/  MOV R5, UR9 ;  /* 0x0000000900057c02 */ /* 0x008fe20008000f00 */
[----:B------:R-:W-:Y:S01]  /*7a20*/  IMAD.U32 R4, RZ, RZ, UR8 ;  /* 0x00000008ff047e24 */ /* 0x000fe2000f8e00ff */
[----:B-1----:R-:W-:Y:S01]  /*7a30*/  MOV R7, UR7 ;  /* 0x0000000700077c02 */ /* 0x002fe20008000f00 */
[----:B------:R-:W-:Y:S01]  /*7a40*/  IMAD.U32 R6, RZ, RZ, UR6 ;  /* 0x00000006ff067e24 */ /* 0x000fe2000f8e00ff */
[----:B-----5:R-:W-:Y:S01]  /*7a50*/  MOV R11, UR5 ;  /* 0x00000005000b7c02 */ /* 0x020fe20008000f00 */
[----:B------:R-:W-:Y:S02]  /*7a60*/  IMAD.U32 R10, RZ, RZ, UR4 ;  /* 0x00000004ff0a7e24 */ /* 0x000fe4000f8e00ff */
[----:B------:R-:W-:Y:S07]  /*7a70*/  LEPC R20, `(.L_x_122) ;  /* 0x000000001014794e */ /* 0x000fee0000000000 */
[----:B--2-4-:R-:W-:Y:S05]  /*7a80*/  CALL.ABS.NOINC R14 ;  /* 0x000000000e007343 */ /* 0x014fea0003c00000 */
.L_x_122:
[----:B------:R-:W-:Y:S01]  /*7a90*/  ISETP.NE.AND P0, PT, R57, RZ, PT ;  /* 0x000000ff3900720c */ /* 0x000fe20003f05270 */
[----:B------:R-:W-:Y:S05]  /*7aa0*/  WARPSYNC.ALL ;  /* 0x0000000000007948 */ /* 0x000fea0003800000 */
[----:B------:R-:W-:Y:S01]  /*7ab0*/  R2UR UR4, R24 ;  /* 0x00000000180472ca */ /* 0x000fe200000e0000 */
[--C-:B-1----:R-:W-:Y:S01]  /*7ac0*/  HADD2.F32 R0, -RZ, R28.reuse.H0_H0 ;  /* 0x2000001cff007230 */ /* 0x102fe20000004100 */
[----:B------:R-:W-:Y:S01]  /*7ad0*/  BSSY.RECONVERGENT B0, `(.L_x_123) ;  /* 0x0000052000007945 */ /* 0x000fe20003800200 */
[----:B----4-:R-:W-:Y:S02]  /*7ae0*/  HADD2.F32 R3, -RZ, R28.H1_H1 ;  /* 0x3000001cff037230 */ /* 0x010fe40000004100 */
[--C-:B------:R-:W-:Y:S02]  /*7af0*/  HADD2.F32 R20, -RZ, R29.reuse.H0_H0 ;  /* 0x2000001dff147230 */ /* 0x100fe40000004100 */
[----:B------:R-:W-:Y:S02]  /*7b00*/  HADD2.F32 R21, -RZ, R29.H1_H1 ;  /* 0x3000001dff157230 */ /* 0x000fe40000004100 */
[--C-:B------:R-:W-:Y:S02]  /*7b10*/  HADD2.F32 R24, -RZ, R30.reuse.H0_H0 ;  /* 0x2000001eff187230 */ /* 0x100fe40000004100 */
[--C-:B------:R-:W-:Y:S02]  /*7b20*/  HADD2.F32 R27, -RZ, R31.reuse.H0_H0 ;  /* 0x2000001fff1b7230 */ /* 0x100fe40000004100 */
[----:B------:R-:W1:Y:S01]  /*7b30*/  LDTM.16dp256bit.x4 R4, tmem[UR4+0x40] ;  /* 0x00004004000479ee */ /* 0x000e620008120000 */
[----:B------:R-:W-:Y:S01]  /*7b40*/  R2UR UR4, R26 ;  /* 0x000000001a0472ca */ /* 0x000fe200000e0000 */
[----:B------:R-:W-:Y:S01]  /*7b50*/  NOP ;  /* 0x0000000000007918 */ /* 0x000fe20000000000 */
[----:B------:R-:W-:Y:S02]  /*7b60*/  HADD2.F32 R26, -RZ, R30.H1_H1 ;  /* 0x3000001eff1a7230 */ /* 0x000fe40000004100 */
[----:B------:R-:W-:Y:S02]  /*7b70*/  HADD2.F32 R28, -RZ, R31.H1_H1 ;  /* 0x3000001fff1c7230 */ /* 0x000fe40000004100 */
[--C-:B------:R-:W-:Y:S02]  /*7b80*/  HADD2.F32 R29, -RZ, R36.reuse.H0_H0 ;  /* 0x20000024ff1d7230 */ /* 0x100fe40000004100 */
[----:B------:R-:W-:Y:S02]  /*7b90*/  HADD2.F32 R30, -RZ, R36.H1_H1 ;  /* 0x30000024ff1e7230 */ /* 0x000fe40000004100 */
[--C-:B------:R-:W-:Y:S02]  /*7ba0*/  HADD2.F32 R31, -RZ, R37.reuse.H0_H0 ;  /* 0x20000025ff1f7230 */ /* 0x100fe40000004100 */
[----:B------:R-:W-:Y:S01]  /*7bb0*/  HADD2.F32 R32, -RZ, R37.H1_H1 ;  /* 0x30000025ff207230 */ /* 0x000fe20000004100 */
[----:B------:R-:W-:Y:S01]  /*7bc0*/  UIADD3 UR4, UPT, UPT, UR4, 0xa0, URZ ;  /* 0x000000a004047890 */ /* 0x000fe2000fffe0ff */
[--C-:B------:R-:W-:Y:S02]  /*7bd0*/  HADD2.F32 R33, -RZ, R38.reuse.H0_H0 ;  /* 0x20000026ff217230 */ /* 0x100fe40000004100 */
[----:B------:R-:W-:Y:S01]  /*7be0*/  HADD2.F32 R34, -RZ, R38.H1_H1 ;  /* 0x30000026ff227230 */ /* 0x000fe20000004100 */
[----:B------:R-:W-:Y:S01]  /*7bf0*/  UPRMT UR4, UR55, 0x654, UR4 ;  /* 0x0000065437047896 */ /* 0x000fe20008000004 */
[--C-:B------:R-:W-:Y:S02]  /*7c00*/  HADD2.F32 R35, -RZ, R39.reuse.H0_H0 ;  /* 0x20000027ff237230 */ /* 0x100fe40000004100 */
[----:B------:R-:W-:Y:S02]  /*7c10*/  HADD2.F32 R36, -RZ, R39.H1_H1 ;  /* 0x30000027ff247230 */ /* 0x000fe40000004100 */
[C---:B-1----:R-:W-:Y:S01]  /*7c20*/  FMUL R4, R23.reuse, R4 ;  /* 0x0000000417047220 */ /* 0x042fe20000400000 */
[C---:B------:R-:W-:Y:S01]  /*7c30*/  FMUL R5, R23.reuse, R5 ;  /* 0x0000000517057220 */ /* 0x040fe20000400000 */
[----:B------:R-:W-:Y:S02]  /*7c40*/  FMUL R6, R23, R6 ;  /* 0x0000000617067220 */ /* 0x000fe40000400000 */
[----:B------:R-:W-:Y:S01]  /*7c50*/  SYNCS.ARRIVE.TRANS64.RED.A1T0 RZ, [UR4], RZ ;  /* 0x000000ffffff79a7 */ /* 0x000fe20008100404 */
[C---:B------:R-:W-:Y:S01]  /*7c60*/  FFMA R4, R25.reuse, R0, R4 ;  /* 0x0000000019047223 */ /* 0x040fe20000000004 */
[C---:B------:R-:W-:Y:S01]  /*7c70*/  FFMA R5, R25.reuse, R3, R5 ;  /* 0x0000000319057223 */ /* 0x040fe20000000005 */
[----:B------:R-:W-:Y:S01]  /*7c80*/  FFMA R6, R25, R20, R6 ;  /* 0x0000001419067223 */ /* 0x000fe20000000006 */
[C---:B------:R-:W-:Y:S01]  /*7c90*/  FMUL R7, R23.reuse, R7 ;  /* 0x0000000717077220 */ /* 0x040fe20000400000 */
[C---:B------:R-:W-:Y:S01]  /*7ca0*/  FMUL R8, R23.reuse, R8 ;  /* 0x0000000817087220 */ /* 0x040fe20000400000 */
[----:B------:R-:W-:Y:S01]  /*7cb0*/  FMUL R9, R23, R9 ;  /* 0x0000000917097220 */ /* 0x000fe20000400000 */
[----:B------:R-:W-:Y:S01]  /*7cc0*/  F2FP.F16.F32.PACK_AB R4, R5, R4 ;  /* 0x000000040504723e */ /* 0x000fe200000000ff */
[C---:B------:R-:W-:Y:S01]  /*7cd0*/  FFMA R7, R25.reuse, R21, R7 ;  /* 0x0000001519077223 */ /* 0x040fe20000000007 */
[C---:B------:R-:W-:Y:S01]  /*7ce0*/  FFMA R8, R25.reuse, R24, R8 ;  /* 0x0000001819087223 */ /* 0x040fe20000000008 */
[----:B------:R-:W-:Y:S01]  /*7cf0*/  FFMA R9, R25, R26, R9 ;  /* 0x0000001a19097223 */ /* 0x000fe20000000009 */
[C---:B------:R-:W-:Y:S01]  /*7d00*/  FMUL R0, R23.reuse, R10 ;  /* 0x0000000a17007220 */ /* 0x040fe20000400000 */
[C---:B------:R-:W-:Y:S01]  /*7d10*/  FMUL R3, R23.reuse, R11 ;  /* 0x0000000b17037220 */ /* 0x040fe20000400000 */
[C---:B------:R-:W-:Y:S01]  /*7d20*/  FMUL R10, R23.reuse, R12 ;  /* 0x0000000c170a7220 */ /* 0x040fe20000400000 */
[----:B------:R-:W-:Y:S01]  /*7d30*/  FMUL R11, R23, R13 ;  /* 0x0000000d170b7220 */ /* 0x000fe20000400000 */
[----:B------:R-:W-:Y:S01]  /*7d40*/  FFMA R0, R25, R27, R0 ;  /* 0x0000001b19007223 */ /* 0x000fe20000000000 */
        /* <DEDUP_REMOVED lines=11> */
[C---:B------:R-:W-:Y:S01]  /*7e00*/  FFMA R12, R25.reuse, R33, R12 ;  /* 0x00000021190c7223 */ /* 0x040fe2000000000c */
[C---:B------:R-:W-:Y:S01]  /*7e10*/  FFMA R13, R25.reuse, R34, R13 ;  /* 0x00000022190d7223 */ /* 0x040fe2000000000d */
[----:B------:R-:W-:Y:S01]  /*7e20*/  FFMA R18, R25, R35, R18 ;  /* 0x0000002319127223 */ /* 0x000fe20000000012 */
[----:B------:R-:W-:Y:S01]  /*7e30*/  F2FP.F16.F32.PACK_AB R5, R7, R6 ;  /* 0x000000060705723e */ /* 0x000fe200000000ff */
[----:B------:R-:W-:Y:S01]  /*7e40*/  FFMA R19, R25, R36, R19 ;  /* 0x0000002419137223 */ /* 0x000fe20000000013 */
[----:B------:R-:W-:Y:S02]  /*7e50*/  F2FP.F16.F32.PACK_AB R6, R9, R8 ;  /* 0x000000080906723e */ /* 0x000fe400000000ff */
        /* <DEDUP_REMOVED lines=25> */
.L_x_124:
[----:B------:R-:W-:Y:S05]  /*7ff0*/  BSYNC.RECONVERGENT B0 ;  /* 0x0000000000007941 */ /* 0x000fea0003800200 */
.L_x_123:
[----:B------:R-:W-:Y:S01]  /*8000*/  BAR.SYNC.DEFER_BLOCKING 0x1, 0x80 ;  /* 0x0042000000007b1d */ /* 0x000fe20000010000 */
[----:B------:R-:W-:Y:S01]  /*8010*/  UIADD3 UR4, UPT, UPT, UR49, 0x1, URZ ;  /* 0x0000000131047890 */ /* 0x000fe2000fffe0ff */
[----:B------:R-:W-:Y:S03]  /*8020*/  IADD3 R22, PT, PT, R22, 0x1, RZ ;  /* 0x0000000116167810 */ /* 0x000fe60007ffe0ff */
[----:B------:R-:W-:Y:S09]  /*8030*/  UISETP.GT.U32.AND UP0, UPT, UR4, -0x3, UPT ;  /* 0xfffffffd0400788c */ /* 0x000ff2000bf04070 */
[----:B------:R-:W-:Y:S05]  /*8040*/  BRA.U UP0, `(.L_x_125) ;  /* 0x0000000100287547 */ /* 0x000fea000b800000 */
[----:B------:R-:W-:Y:S01]  /*8050*/  ISETP.NE.AND P0, PT, R58, RZ, PT ;  /* 0x000000ff3a00720c */ /* 0x000fe20003f05270 */
[----:B------:R-:W-:Y:S01]  /*8060*/  IMAD.U32 R3, RZ, RZ, UR48 ;  /* 0x00000030ff037e24 */ /* 0x000fe2000f8e00ff */
[----:B------:R-:W-:Y:S01]  /*8070*/  UIADD3 UR4, UPT, UPT, UR48, 0x1, URZ ;  /* 0x0000000130047890 */ /* 0x000fe2000fffe0ff */
[----:B------:R-:W-:Y:S03]  /*8080*/  IMAD.U32 R0, RZ, RZ, UR55 ;  /* 0x00000037ff007e24 */ /* 0x000fe6000f8e00ff */
[----:B------:R-:W-:Y:S04]  /*8090*/  UISETP.NE.AND UP0, UPT, UR4, 0x3, UPT ;  /* 0x000000030400788c */ /* 0x000fe8000bf05270 */
[----:B------:R-:W-:Y:S03]  /*80a0*/  USEL UR48, UR4, URZ, UP0 ;  /* 0x000000ff04307287 */ /* 0x000fe60008000000 */
[----:B------:R-:W-:Y:S05]  /*80b0*/  @P0 LEA R3, R3, UR43, 0x3 ;  /* 0x0000002b03030c11 */ /* 0x000fea000f8e18ff */
[----:B------:R-:W-:Y:S05]  /*80c0*/  @P0 VIADD R3, R3, 0x38 ;  /* 0x0000003803030836 */ /* 0x000fea0000000000 */
[----:B------:R-:W-:Y:S04]  /*80d0*/  @P0 PRMT R0, R0, 0x654, R3 ;  /* 0x0000065400000816 */ /* 0x000fe80000000003 */
[----:B------:R3:W-:Y:S03]  /*80e0*/  @P0 SYNCS.ARRIVE.TRANS64.RED.A1T0 RZ, [R0+URZ], RZ ;  /* 0x000000ff00ff09a7 */ /* 0x0007e600081004ff */
.L_x_125:
[----:B------:R-:W-:Y:S01]  /*80f0*/  R2UR UR5, R47 ;  /* 0x000000002f0572ca */ /* 0x000fe200000e0000 */
[----:B------:R-:W-:Y:S01]  /*8100*/  UISETP.NE.AND UP0, UPT, UR61, URZ, UPT ;  /* 0x000000ff3d00728c */ /* 0x000fe2000bf05270 */
[----:B------:R-:W-:Y:S01]  /*8110*/  R2UR UR4, R48 ;  /* 0x00000000300472ca */ /* 0x000fe200000e0000 */
[----:B------:R-:W-:Y:S01]  /*8120*/  UIADD3 UR49, UPT, UPT, UR49, 0x3, URZ ;  /* 0x0000000331317890 */ /* 0x000fe2000fffe0ff */
[----:B------:R-:W-:Y:S01]  /*8130*/  ISETP.NE.AND P0, PT, R52, 0x2, PT ;  /* 0x000000023400780c */ /* 0x000fe20003f05270 */
[----:B------:R-:W-:Y:S01]  /*8140*/  UMOV UR60, UR54 ;  /* 0x00000036003c7c82 */ /* 0x000fe20008000000 */
[----:B------:R-:W-:Y:S02]  /*8150*/  ISETP.NE.AND P1, PT, R22, 0x4, PT ;  /* 0x000000041600780c */ /* 0x000fe40003f25270 */
[----:B------:R-:W-:Y:S02]  /*8160*/  SEL R3, RZ, 0x1, P0 ;  /* 0x00000001ff037807 */ /* 0x000fe40000000000 */
[----:B---3--:R-:W-:Y:S02]  /*8170*/  SEL R0, RZ, 0x1, P1 ;  /* 0x00000001ff007807 */ /* 0x008fe40000800000 */
[----:B------:R-:W-:Y:S01]  /*8180*/  LOP3.LUT R53, R53, R3, RZ, 0x3c, !PT ;  /* 0x0000000335357212 */ /* 0x000fe200078e3cff */
[----:B------:R-:W-:Y:S01]  /*8190*/  UIADD3 UR24, UPT, UPT, UR36, UR5, URZ ;  /* 0x0000000524187290 */ /* 0x000fe2000fffe0ff */
[----:B------:R-:W-:Y:S01]  /*81a0*/  LOP3.LUT R54, R54, R0, RZ, 0x3c, !PT ;  /* 0x0000000036367212 */ /* 0x000fe200078e3cff */
[----:B------:R-:W-:Y:S01]  /*81b0*/  UIADD3 UR20, UPT, UPT, UR37, UR4, URZ ;  /* 0x0000000425147290 */ /* 0x000fe2000fffe0ff */
[----:B------:R-:W-:Y:S02]  /*81c0*/  SEL R52, R52, RZ, P0 ;  /* 0x000000ff34347207 */ /* 0x000fe40000000000 */
[----:B------:R-:W-:Y:S01]  /*81d0*/  SEL R22, R22, RZ, P1 ;  /* 0x000000ff16167207 */ /* 0x000fe20000800000 */
[----:B------:R-:W-:Y:S08]  /*81e0*/  BRA.U UP0, `(.L_x_126) ;  /* 0xffffffd500c47547 */ /* 0x000ff0000b83ffff */
[----:B------:R-:W-:-:S13]  /*81f0*/  R2UR UR4, R49 ;  /* 0x00000000310472ca */ /* 0x000fda00000e0000 */
[----:B------:R-:W-:-:S09]  /*8200*/  UISETP.NE.AND UP0, UPT, UR4, URZ, UPT ;  /* 0x000000ff0400728c */ /* 0x000fd2000bf05270 */
[----:B------:R-:W-:Y:S05]  /*8210*/  BRA.U !UP0, `(.L_x_127) ;  /* 0x0000000108487547 */ /* 0x000fea000b800000 */
[----:B------:R-:W3:Y:S02]  /*8220*/  LDCU.64 UR4, c[0x0][0x890] ;  /* 0x00011200ff0477ac */ /* 0x000ee40008000a00 */
[----:B---3--:R-:W-:-:S04]  /*8230*/  UISETP.NE.U32.AND UP0, UPT, UR4, URZ, UPT ;  /* 0x000000ff0400728c */ /* 0x008fc8000bf05070 */
[----:B------:R-:W-:-:S09]  /*8240*/  UISETP.NE.AND.EX UP0, UPT, UR5, URZ, UPT, UP0 ;  /* 0x000000ff0500728c */ /* 0x000fd2000bf05300 */
[----:B------:R-:W-:Y:S05]  /*8250*/  BRA.U UP0, `(.L_x_128) ;  /* 0x00000001000c7547 */ /* 0x000fea000b800000 */
[----:B------:R-:W-:-:S13]  /*8260*/  FSETP.NEU.AND P0, PT, R25, RZ, PT ;  /* 0x000000ff1900720b */ /* 0x000fda0003f0d000 */
[----:B------:R-:W-:Y:S05]  /*8270*/  @!P0 EXIT ;  /* 0x000000000000894d */ /* 0x000fea0003800000 */
[----:B------:R-:W-:Y:S05]  /*8280*/  BRA `(.L_x_127) ;  /* 0x00000000002c7947 */ /* 0x000fea0003800000 */
.L_x_128:
[----:B------:R-:W-:Y:S01]  /*8290*/  ISETP.NE.AND P0, PT, R51, RZ, PT ;  /* 0x000000ff3300720c */ /* 0x000fe20003f05270 */
[----:B------:R-:W-:-:S12]  /*82a0*/  BSSY.RECONVERGENT B0, `(.L_x_127) ;  /* 0x0000009000007945 */ /* 0x000fd80003800200 */
[----:B------:R-:W-:Y:S05]  /*82b0*/  @P0 BRA `(.L_x_129) ;  /* 0x0000000000140947 */ /* 0x000fea0003800000 */
[----:B------:R-:W3:Y:S02]  /*82c0*/  LDCU.64 UR4, c[0x0][0x888] ;  /* 0x00011100ff0477ac */ /* 0x000ee40008000a00 */
[----:B---3--:R-:W-:-:S04]  /*82d0*/  ISETP.NE.U32.AND P0, PT, RZ, UR4, PT ;  /* 0x00000004ff007c0c */ /* 0x008fc8000bf05070 */
[----:B------:R-:W-:-:S13]  /*82e0*/  ISETP.NE.AND.EX P0, PT, RZ, UR5, PT, P0 ;  /* 0x00000005ff007c0c */ /* 0x000fda000bf05300 */
[----:B------:R-:W-:Y:S05]  /*82f0*/  @!P0 EXIT ;  /* 0x000000000000894d */ /* 0x000fea0003800000 */
[----:B------:R-:W-:Y:S05]  /*8300*/  BRA `(.L_x_130) ;  /* 0x0000000000087947 */ /* 0x000fea0003800000 */
.L_x_129:
[----:B------:R-:W-:-:S13]  /*8310*/  FSETP.NEU.AND P0, PT, R25, RZ, PT ;  /* 0x000000ff1900720b */ /* 0x000fda0003f0d000 */
[----:B------:R-:W-:Y:S05]  /*8320*/  @!P0 EXIT ;  /* 0x000000000000894d */ /* 0x000fea0003800000 */
.L_x_130:
[----:B------:R-:W-:Y:S05]  /*8330*/  BSYNC.RECONVERGENT B0 ;  /* 0x0000000000007941 */ /* 0x000fea0003800200 */
.L_x_127:
[----:B------:R-:W-:Y:S01]  /*8340*/  ULEA UR4, UR48, UR43, 0x3 ;  /* 0x0000002b30047291 */ /* 0x000fe2000f8e18ff */
[----:B------:R-:W-:-:S04]  /*8350*/  DEPBAR.LE SB0, 0x0 ;  /* 0x000080000000791a */ /* 0x000fc80000000000 */
[----:B------:R-:W-:-:S04]  /*8360*/  UIADD3 UR4, UPT, UPT, UR4, 0x38, URZ ;  /* 0x0000003804047890 */ /* 0x000fc8000fffe0ff */
[----:B------:R-:W-:-:S09]  /*8370*/  UPRMT UR4, UR55, 0x654, UR4 ;  /* 0x0000065437047896 */ /* 0x000fd20008000004 */
[----:B------:R-:W-:Y:S01]  /*8380*/  SYNCS.ARRIVE.TRANS64.RED.A1T0 RZ, [UR4], RZ ;  /* 0x000000ffffff79a7 */ /* 0x000fe20008100404 */
[----:B------:R-:W-:Y:S05]  /*8390*/  EXIT ;  /* 0x000000000000794d */ /* 0x000fea0003800000 */
.L_x_24:
[----:B---3--:R3:W4:Y:S02]  /*83a0*/  SYNCS.PHASECHK.TRANS64.TRYWAIT P0, [R0+URZ+0xd0], R2 ;  /* 0x0000d002000075a7 */ /* 0x00872400080011ff */
[----:B----4-:R-:W-:Y:S05]  /*83b0*/  @!P0 NANOSLEEP.SYNCS 0x989680 ;  /* 0x009896800000895d */ /* 0x010fea0003900000 */
[----:B------:R-:W4:Y:S02]  /*83c0*/  @!P0 SYNCS.PHASECHK.TRANS64 P0, [R0+URZ+0xd0], R2 ;  /* 0x0000d002000085a7 */ /* 0x000f2400080010ff */
[----:B----4-:R-:W-:Y:S05]  /*83d0*/  @!P0 BRA `(.L_x_24) ;  /* 0xfffffffc00f08947 */ /* 0x010fea000383ffff */
[----:B------:R-:W-:Y:S05]  /*83e0*/  BRA `(.L_x_131) ;  /* 0xffffff9400147947 */ /* 0x000fea000383ffff */
.L_x_27:
[----:B--2---:R-:W-:-:S07]  /*83f0*/  MOV R0, UR57 ;  /* 0x0000003900007c02 */ /* 0x004fce0008000f00 */
.L_x_132:
[----:B--2---:R2:W3:Y:S02]  /*8400*/  SYNCS.PHASECHK.TRANS64.TRYWAIT P0, [R0+URZ+0x10], R3 ;  /* 0x00001003000075a7 */ /* 0x0044e400080011ff */
[----:B---3--:R-:W-:Y:S05]  /*8410*/  @!P0 NANOSLEEP.SYNCS 0x989680 ;  /* 0x009896800000895d */ /* 0x008fea0003900000 */
[----:B------:R-:W3:Y:S02]  /*8420*/  @!P0 SYNCS.PHASECHK.TRANS64 P0, [R0+URZ+0x10], R3 ;  /* 0x00001003000085a7 */ /* 0x000ee400080010ff */
[----:B---3--:R-:W-:Y:S05]  /*8430*/  @!P0 BRA `(.L_x_132) ;  /* 0xfffffffc00f08947 */ /* 0x008fea000383ffff */
[----:B------:R-:W-:Y:S05]  /*8440*/  BRA `(.L_x_26) ;  /* 0xffffff94005c7947 */ /* 0x000fea000383ffff */
.L_x_36:
[----:B-1----:R-:W-:-:S07]  /*8450*/  MOV R0, UR57 ;  /* 0x0000003900007c02 */ /* 0x002fce0008000f00 */
.L_x_133:
[----:B-1----:R1:W2:Y:S02]  /*8460*/  SYNCS.PHASECHK.TRANS64.TRYWAIT P0, [R0+URZ+0x10], R3 ;  /* 0x00001003000075a7 */ /* 0x0022a400080011ff */
[----:B--2---:R-:W-:Y:S05]  /*8470*/  @!P0 NANOSLEEP.SYNCS 0x989680 ;  /* 0x009896800000895d */ /* 0x004fea0003900000 */
[----:B------:R-:W2:Y:S02]  /*8480*/  @!P0 SYNCS.PHASECHK.TRANS64 P0, [R0+URZ+0x10], R3 ;  /* 0x00001003000085a7 */ /* 0x000ea400080010ff */
[----:B--2---:R-:W-:Y:S05]  /*8490*/  @!P0 BRA `(.L_x_133) ;  /* 0xfffffffc00f08947 */ /* 0x004fea000383ffff */
[----:B------:R-:W-:Y:S05]  /*84a0*/  BRA `(.L_x_35) ;  /* 0xffffff9800b47947 */ /* 0x000fea000383ffff */
.L_x_43:
[----:B-1----:R1:W4:Y:S02]  /*84b0*/  SYNCS.PHASECHK.TRANS64.TRYWAIT P0, [R3+URZ+0x60], R0 ;  /* 0x00006000030075a7 */ /* 0x00232400080011ff */
[----:B----4-:R-:W-:Y:S05]  /*84c0*/  @!P0 NANOSLEEP.SYNCS 0x989680 ;  /* 0x009896800000895d */ /* 0x010fea0003900000 */
[----:B------:R-:W4:Y:S02]  /*84d0*/  @!P0 SYNCS.PHASECHK.TRANS64 P0, [R3+URZ+0x60], R0 ;  /* 0x00006000030085a7 */ /* 0x000f2400080010ff */
[----:B----4-:R-:W-:Y:S05]  /*84e0*/  @!P0 BRA `(.L_x_43) ;  /* 0xfffffffc00f08947 */ /* 0x010fea000383ffff */
[----:B------:R-:W-:Y:S05]  /*84f0*/  BRA `(.L_x_134) ;  /* 0xffffff9c00ec7947 */ /* 0x000fea000383ffff */
.L_x_47:
[----:B------:R-:W-:-:S07]  /*8500*/  MOV R0, UR4 ;  /* 0x0000000400007c02 */ /* 0x000fce0008000f00 */
.L_x_135:
[----:B-1----:R1:W2:Y:S02]  /*8510*/  SYNCS.PHASECHK.TRANS64.TRYWAIT P0, [R0+URZ], R2 ;  /* 0x00000002000075a7 */ /* 0x0022a400080011ff */
[----:B--2---:R-:W-:Y:S05]  /*8520*/  @!P0 NANOSLEEP.SYNCS 0x989680 ;  /* 0x009896800000895d */ /* 0x004fea0003900000 */
[----:B------:R-:W2:Y:S02]  /*8530*/  @!P0 SYNCS.PHASECHK.TRANS64 P0, [R0+URZ], R2 ;  /* 0x00000002000085a7 */ /* 0x000ea400080010ff */
[----:B--2---:R-:W-:Y:S05]  /*8540*/  @!P0 BRA `(.L_x_135) ;  /* 0xfffffffc00f08947 */ /* 0x004fea000383ffff */
[----:B------:R-:W-:Y:S05]  /*8550*/  BRA `(.L_x_136) ;  /* 0xffffffa400987947 */ /* 0x000fea000383ffff */
.L_x_50:
[----:B--2---:R2:W3:Y:S02]  /*8560*/  SYNCS.PHASECHK.TRANS64.TRYWAIT P0, [R2+URZ+0xc0], R4 ;  /* 0x0000c004020075a7 */ /* 0x0044e400080011ff */
[----:B---3--:R-:W-:Y:S05]  /*8570*/  @!P0 NANOSLEEP.SYNCS 0x989680 ;  /* 0x009896800000895d */ /* 0x008fea0003900000 */
[----:B------:R-:W3:Y:S02]  /*8580*/  @!P0 SYNCS.PHASECHK.TRANS64 P0, [R2+URZ+0xc0], R4 ;  /* 0x0000c004020085a7 */ /* 0x000ee400080010ff */
[----:B---3--:R-:W-:Y:S05]  /*8590*/  @!P0 BRA `(.L_x_50) ;  /* 0xfffffffc00f08947 */ /* 0x008fea000383ffff */
[----:B------:R-:W-:Y:S05]  /*85a0*/  BRA `(.L_x_137) ;  /* 0xffffffa400f47947 */ /* 0x000fea000383ffff */
.L_x_51:
[----:B------:R-:W-:-:S07]  /*85b0*/  MOV R2, UR4 ;  /* 0x0000000400027c02 */ /* 0x000fce0008000f00 */
.L_x_138:
[----:B--2---:R2:W3:Y:S02]  /*85c0*/  SYNCS.PHASECHK.TRANS64.TRYWAIT P0, [R2+URZ+0x70], R5 ;  /* 0x00007005020075a7 */ /* 0x0044e400080011ff */
[----:B---3--:R-:W-:Y:S05]  /*85d0*/  @!P0 NANOSLEEP.SYNCS 0x989680 ;  /* 0x009896800000895d */ /* 0x008fea0003900000 */
[----:B------:R-:W3:Y:S02]  /*85e0*/  @!P0 SYNCS.PHASECHK.TRANS64 P0, [R2+URZ+0x70], R5 ;  /* 0x00007005020085a7 */ /* 0x000ee400080010ff */
[----:B---3--:R-:W-:Y:S05]  /*85f0*/  @!P0 BRA `(.L_x_138) ;  /* 0xfffffffc00f08947 */ /* 0x008fea000383ffff */
[----:B------:R-:W-:Y:S05]  /*8600*/  BRA `(.L_x_139) ;  /* 0xffffffa800047947 */ /* 0x000fea000383ffff */
.L_x_52:
[----:B--2---:R2:W3:Y:S02]  /*8610*/  SYNCS.PHASECHK.TRANS64.TRYWAIT P1, [R2+URZ+0x60], R4 ;  /* 0x00006004020075a7 */ /* 0x0044e400080211ff */
[----:B---3--:R-:W-:Y:S05]  /*8620*/  @!P1 NANOSLEEP.SYNCS 0x989680 ;  /* 0x009896800000995d */ /* 0x008fea0003900000 */
[----:B------:R-:W3:Y:S02]  /*8630*/  @!P1 SYNCS.PHASECHK.TRANS64 P1, [R2+URZ+0x60], R4 ;  /* 0x00006004020095a7 */ /* 0x000ee400080210ff */
[----:B---3--:R-:W-:Y:S05]  /*8640*/  @!P1 BRA `(.L_x_52) ;  /* 0xfffffffc00f09947 */ /* 0x008fea000383ffff */
[----:B------:R-:W-:Y:S05]  /*8650*/  BRA `(.L_x_140) ;  /* 0xffffffa800347947 */ /* 0x000fea000383ffff */
.L_x_55:
[----:B------:R-:W-:-:S07]  /*8660*/  MOV R0, UR4 ;  /* 0x0000000400007c02 */ /* 0x000fce0008000f00 */
.L_x_141:
[----:B--2---:R2:W3:Y:S02]  /*8670*/  SYNCS.PHASECHK.TRANS64.TRYWAIT P0, [R0+URZ+0x70], R2 ;  /* 0x00007002000075a7 */ /* 0x0044e400080011ff */
[----:B---3--:R-:W-:Y:S05]  /*8680*/  @!P0 NANOSLEEP.SYNCS 0x989680 ;  /* 0x009896800000895d */ /* 0x008fea0003900000 */
[----:B------:R-:W3:Y:S02]  /*8690*/  @!P0 SYNCS.PHASECHK.TRANS64 P0, [R0+URZ+0x70], R2 ;  /* 0x00007002000085a7 */ /* 0x000ee400080010ff */
[----:B---3--:R-:W-:Y:S05]  /*86a0*/  @!P0 BRA `(.L_x_141) ;  /* 0xfffffffc00f08947 */ /* 0x008fea000383ffff */
[----:B------:R-:W-:Y:S05]  /*86b0*/  BRA `(.L_x_54) ;  /* 0xffffffa800887947 */ /* 0x000fea000383ffff */
.L_x_62:
[----:B-1----:R1:W2:Y:S02]  /*86c0*/  SYNCS.PHASECHK.TRANS64.TRYWAIT P1, [R0+URZ+0x60], R2 ;  /* 0x00006002000075a7 */ /* 0x0022a400080211ff */
[----:B--2---:R-:W-:Y:S05]  /*86d0*/  @!P1 NANOSLEEP.SYNCS 0x989680 ;  /* 0x009896800000995d */ /* 0x004fea0003900000 */
[----:B------:R-:W2:Y:S02]  /*86e0*/  @!P1 SYNCS.PHASECHK.TRANS64 P1, [R0+URZ+0x60], R2 ;  /* 0x00006002000095a7 */ /* 0x000ea400080210ff */
[----:B--2---:R-:W-:Y:S05]  /*86f0*/  @!P1 BRA `(.L_x_62) ;  /* 0xfffffffc00f09947 */ /* 0x004fea000383ffff */
[----:B------:R-:W-:Y:S05]  /*8700*/  BRA `(.L_x_142) ;  /* 0xffffffac00f87947 */ /* 0x000fea000383ffff */
.L_x_63:
[----:B------:R-:W-:-:S13]  /*8710*/  R2UR UR6, R13 ;  /* 0x000000000d0672ca */ /* 0x000fda00000e0000 */
[----:B------:R-:W-:-:S07]  /*8720*/  MOV R2, UR6 ;  /* 0x0000000600027c02 */ /* 0x000fce0008000f00 */
.L_x_143:
[----:B-1----:R1:W2:Y:S02]  /*8730*/  SYNCS.PHASECHK.TRANS64.TRYWAIT P0, [R2+URZ+0xa0], R0 ;  /* 0x0000a000020075a7 */ /* 0x0022a400080011ff */
[----:B--2---:R-:W-:Y:S05]  /*8740*/  @!P0 NANOSLEEP.SYNCS 0x989680 ;  /* 0x009896800000895d */ /* 0x004fea0003900000 */
[----:B------:R-:W2:Y:S02]  /*8750*/  @!P0 SYNCS.PHASECHK.TRANS64 P0, [R2+URZ+0xa0], R0 ;  /* 0x0000a000020085a7 */ /* 0x000ea400080010ff */
[----:B--2---:R-:W-:Y:S05]  /*8760*/  @!P0 BRA `(.L_x_143) ;  /* 0xfffffffc00f08947 */ /* 0x004fea000383ffff */
[----:B------:R-:W-:Y:S05]  /*8770*/  BRA `(.L_x_144) ;  /* 0xffffffb000487947 */ /* 0x000fea000383ffff */
.L_x_66:
[----:B------:R-:W-:Y:S07]  /*8780*/  MOV R0, UR7 ;  /* 0x0000000700007c02 */ /* 0x000fee0008000f00 */
.L_x_145:
[----:B-1----:R1:W2:Y:S02]  /*8790*/  SYNCS.PHASECHK.TRANS64.TRYWAIT P0, [R0+URZ], R2 ;  /* 0x00000002000075a7 */ /* 0x0022a400080011ff */
[----:B--2---:R-:W-:Y:S05]  /*87a0*/  @!P0 NANOSLEEP.SYNCS 0x989680 ;  /* 0x009896800000895d */ /* 0x004fea0003900000 */
[----:B------:R-:W2:Y:S02]  /*87b0*/  @!P0 SYNCS.PHASECHK.TRANS64 P0, [R0+URZ], R2 ;  /* 0x00000002000085a7 */ /* 0x000ea400080010ff */
[----:B--2---:R-:W-:Y:S05]  /*87c0*/  @!P0 BRA `(.L_x_145) ;  /* 0xfffffffc00f08947 */ /* 0x004fea000383ffff */
[----:B------:R-:W-:Y:S05]  /*87d0*/  BRA `(.L_x_65) ;  /* 0xffffffb000607947 */ /* 0x000fea000383ffff */
.L_x_69:
[----:B------:R-:W-:-:S07]  /*87e0*/  MOV R0, UR4 ;  /* 0x0000000400007c02 */ /* 0x000fce0008000f00 */
.L_x_146:
[----:B--2---:R2:W3:Y:S02]  /*87f0*/  SYNCS.PHASECHK.TRANS64.TRYWAIT P0, [R0+URZ], R2 ;  /* 0x00000002000075a7 */ /* 0x0044e400080011ff */
[----:B---3--:R-:W-:Y:S05]  /*8800*/  @!P0 NANOSLEEP.SYNCS 0x989680 ;  /* 0x009896800000895d */ /* 0x008fea0003900000 */
[----:B------:R-:W3:Y:S02]  /*8810*/  @!P0 SYNCS.PHASECHK.TRANS64 P0, [R0+URZ], R2 ;  /* 0x00000002000085a7 */ /* 0x000ee400080010ff */
[----:B---3--:R-:W-:Y:S05]  /*8820*/  @!P0 BRA `(.L_x_146) ;  /* 0xfffffffc00f08947 */ /* 0x008fea000383ffff */
[----:B------:R-:W-:Y:S05]  /*8830*/  BRA `(.L_x_147) ;  /* 0xffffffb8005c7947 */ /* 0x000fea000383ffff */
.L_x_70:
[----:B------:R-:W-:-:S07]  /*8840*/  MOV R0, UR5 ;  /* 0x0000000500007c02 */ /* 0x000fce0008000f00 */
.L_x_148:
[----:B--2---:R2:W3:Y:S02]  /*8850*/  SYNCS.PHASECHK.TRANS64.TRYWAIT P0, [R0+URZ], R3 ;  /* 0x00000003000075a7 */ /* 0x0044e400080011ff */
[----:B---3--:R-:W-:Y:S05]  /*8860*/  @!P0 NANOSLEEP.SYNCS 0x989680 ;  /* 0x009896800000895d */ /* 0x008fea0003900000 */
[----:B------:R-:W3:Y:S02]  /*8870*/  @!P0 SYNCS.PHASECHK.TRANS64 P0, [R0+URZ], R3 ;  /* 0x00000003000085a7 */ /* 0x000ee400080010ff */
[----:B---3--:R-:W-:Y:S05]  /*8880*/  @!P0 BRA `(.L_x_148) ;  /* 0xfffffffc00f08947 */ /* 0x008fea000383ffff */
[----:B------:R-:W-:Y:S05]  /*8890*/  BRA `(.L_x_149) ;  /* 0xffffffb800687947 */ /* 0x000fea000383ffff */
.L_x_71:
[----:B------:R-:W-:-:S07]  /*88a0*/  MOV R0, UR5 ;  /* 0x0000000500007c02 */ /* 0x000fce0008000f00 */
.L_x_150:
[----:B--2---:R2:W3:Y:S02]  /*88b0*/  SYNCS.PHASECHK.TRANS64.TRYWAIT P0, [R0+URZ], R3 ;  /* 0x00000003000075a7 */ /* 0x0044e400080011ff */
[----:B---3--:R-:W-:Y:S05]  /*88c0*/  @!P0 NANOSLEEP.SYNCS 0x989680 ;  /* 0x009896800000895d */ /* 0x008fea0003900000 */
[----:B------:R-:W3:Y:S02]  /*88d0*/  @!P0 SYNCS.PHASECHK.TRANS64 P0, [R0+URZ], R3 ;  /* 0x00000003000085a7 */ /* 0x000ee400080010ff */
[----:B---3--:R-:W-:Y:S05]  /*88e0*/  @!P0 BRA `(.L_x_150) ;  /* 0xfffffffc00f08947 */ /* 0x008fea000383ffff */
[----:B------:R-:W-:Y:S05]  /*88f0*/  BRA `(.L_x_151) ;  /* 0xffffffb800747947 */ /* 0x000fea000383ffff */
.L_x_72:
[----:B--2---:R-:W-:-:S07]  /*8900*/  MOV R0, UR4 ;  /* 0x0000000400007c02 */ /* 0x004fce0008000f00 */
.L_x_152:
[----:B--2---:R2:W3:Y:S02]  /*8910*/  SYNCS.PHASECHK.TRANS64.TRYWAIT P0, [R0+URZ], R2 ;  /* 0x00000002000075a7 */ /* 0x0044e400080011ff */
[----:B---3--:R-:W-:Y:S05]  /*8920*/  @!P0 NANOSLEEP.SYNCS 0x989680 ;  /* 0x009896800000895d */ /* 0x008fea0003900000 */
[----:B------:R-:W3:Y:S02]  /*8930*/  @!P0 SYNCS.PHASECHK.TRANS64 P0, [R0+URZ], R2 ;  /* 0x00000002000085a7 */ /* 0x000ee400080010ff */
[----:B---3--:R-:W-:Y:S05]  /*8940*/  @!P0 BRA `(.L_x_152) ;  /* 0xfffffffc00f08947 */ /* 0x008fea000383ffff */
[----:B------:R-:W-:Y:S05]  /*8950*/  BRA `(.L_x_153) ;  /* 0xffffffb800807947 */ /* 0x000fea000383ffff */
.L_x_77:
[----:B--2---:R2:W3:Y:S02]  /*8960*/  SYNCS.PHASECHK.TRANS64.TRYWAIT P0, [R8+URZ+0x60], R0 ;  /* 0x00006000080075a7 */ /* 0x0044e400080011ff */
[----:B---3--:R-:W-:Y:S05]  /*8970*/  @!P0 NANOSLEEP.SYNCS 0x989680 ;  /* 0x009896800000895d */ /* 0x008fea0003900000 */
[----:B------:R-:W3:Y:S02]  /*8980*/  @!P0 SYNCS.PHASECHK.TRANS64 P0, [R8+URZ+0x60], R0 ;  /* 0x00006000080085a7 */ /* 0x000ee400080010ff */
[----:B---3--:R-:W-:Y:S05]  /*8990*/  @!P0 BRA `(.L_x_77) ;  /* 0xfffffffc00f08947 */ /* 0x008fea000383ffff */
[----:B------:R-:W-:Y:S05]  /*89a0*/  BRA `(.L_x_154) ;  /* 0xffffffbc00b47947 */ /* 0x000fea000383ffff */
.L_x_80:
[----:B--2---:R-:W-:Y:S07]  /*89b0*/  MOV R0, UR21 ;  /* 0x0000001500007c02 */ /* 0x004fee0008000f00 */
.L_x_155:
[----:B--2---:R2:W3:Y:S02]  /*89c0*/  SYNCS.PHASECHK.TRANS64.TRYWAIT P1, [R0+URZ+0x58], R2 ;  /* 0x00005802000075a7 */ /* 0x0044e400080211ff */
[----:B---3--:R-:W-:Y:S05]  /*89d0*/  @!P1 NANOSLEEP.SYNCS 0x989680 ;  /* 0x009896800000995d */ /* 0x008fea0003900000 */
[----:B------:R-:W3:Y:S02]  /*89e0*/  @!P1 SYNCS.PHASECHK.TRANS64 P1, [R0+URZ+0x58], R2 ;  /* 0x00005802000095a7 */ /* 0x000ee400080210ff */
[----:B---3--:R-:W-:Y:S05]  /*89f0*/  @!P1 BRA `(.L_x_155) ;  /* 0xfffffffc00f09947 */ /* 0x008fea000383ffff */
[----:B------:R-:W-:Y:S05]  /*8a00*/  BRA `(.L_x_79) ;  /* 0xffffffc400307947 */ /* 0x000fea000383ffff */
.L_x_83:
[----:B--2---:R-:W-:Y:S07]  /*8a10*/  MOV R0, UR21 ;  /* 0x0000001500007c02 */ /* 0x004fee0008000f00 */
.L_x_156:
[----:B--2---:R2:W3:Y:S02]  /*8a20*/  SYNCS.PHASECHK.TRANS64.TRYWAIT P0, [R0+URZ+0x38], R4 ;  /* 0x00003804000075a7 */ /* 0x0044e400080011ff */
[----:B---3--:R-:W-:Y:S05]  /*8a30*/  @!P0 NANOSLEEP.SYNCS 0x989680 ;  /* 0x009896800000895d */ /* 0x008fea0003900000 */
[----:B------:R-:W3:Y:S02]  /*8a40*/  @!P0 SYNCS.PHASECHK.TRANS64 P0, [R0+URZ+0x38], R4 ;  /* 0x00003804000085a7 */ /* 0x000ee400080010ff */
[----:B---3--:R-:W-:Y:S05]  /*8a50*/  @!P0 BRA `(.L_x_156) ;  /* 0xfffffffc00f08947 */ /* 0x008fea000383ffff */
[----:B------:R-:W-:Y:S05]  /*8a60*/  BRA `(.L_x_157) ;  /* 0xffffffc400887947 */ /* 0x000fea000383ffff */
.L_x_84:
[----:B------:R-:W-:Y:S07]  /*8a70*/  MOV R0, UR21 ;  /* 0x0000001500007c02 */ /* 0x000fee0008000f00 */
.L_x_158:
[----:B--2---:R2:W3:Y:S02]  /*8a80*/  SYNCS.PHASECHK.TRANS64.TRYWAIT P0, [R0+URZ+0x40], R4 ;  /* 0x00004004000075a7 */ /* 0x0044e400080011ff */
[----:B---3--:R-:W-:Y:S05]  /*8a90*/  @!P0 NANOSLEEP.SYNCS 0x989680 ;  /* 0x009896800000895d */ /* 0x008fea0003900000 */
[----:B------:R-:W3:Y:S02]  /*8aa0*/  @!P0 SYNCS.PHASECHK.TRANS64 P0, [R0+URZ+0x40], R4 ;  /* 0x00004004000085a7 */ /* 0x000ee400080010ff */
[----:B---3--:R-:W-:Y:S05]  /*8ab0*/  @!P0 BRA `(.L_x_158) ;  /* 0xfffffffc00f08947 */ /* 0x008fea000383ffff */
[----:B------:R-:W-:Y:S05]  /*8ac0*/  BRA `(.L_x_159) ;  /* 0xffffffc400c87947 */ /* 0x000fea000383ffff */
.L_x_85:
[----:B------:R-:W-:Y:S07]  /*8ad0*/  MOV R0, UR21 ;  /* 0x0000001500007c02 */ /* 0x000fee0008000f00 */
.L_x_160:
[----:B--2---:R2:W3:Y:S02]  /*8ae0*/  SYNCS.PHASECHK.TRANS64.TRYWAIT P0, [R0+URZ+0x48], R4 ;  /* 0x00004804000075a7 */ /* 0x0044e400080011ff */
[----:B---3--:R-:W-:Y:S05]  /*8af0*/  @!P0 NANOSLEEP.SYNCS 0x989680 ;  /* 0x009896800000895d */ /* 0x008fea0003900000 */
[----:B------:R-:W3:Y:S02]  /*8b00*/  @!P0 SYNCS.PHASECHK.TRANS64 P0, [R0+URZ+0x48], R4 ;  /* 0x00004804000085a7 */ /* 0x000ee400080010ff */
[----:B---3--:R-:W-:Y:S05]  /*8b10*/  @!P0 BRA `(.L_x_160) ;  /* 0xfffffffc00f08947 */ /* 0x008fea000383ffff */
[----:B------:R-:W-:Y:S05]  /*8b20*/  BRA `(.L_x_161) ;  /* 0xffffffc800147947 */ /* 0x000fea000383ffff */
.L_x_87:
[----:B------:R-:W-:-:S07]  /*8b30*/  MOV R0, UR21 ;  /* 0x0000001500007c02 */ /* 0x000fce0008000f00 */
.L_x_162:
[----:B---3--:R3:W4:Y:S02]  /*8b40*/  SYNCS.PHASECHK.TRANS64.TRYWAIT P0, [R0+URZ+0x38], R2 ;  /* 0x00003802000075a7 */ /* 0x00872400080011ff */
[----:B----4-:R-:W-:Y:S05]  /*8b50*/  @!P0 NANOSLEEP.SYNCS 0x989680 ;  /* 0x009896800000895d */ /* 0x010fea0003900000 */
[----:B------:R-:W4:Y:S02]  /*8b60*/  @!P0 SYNCS.PHASECHK.TRANS64 P0, [R0+URZ+0x38], R2 ;  /* 0x00003802000085a7 */ /* 0x000f2400080010ff */
[----:B----4-:R-:W-:Y:S05]  /*8b70*/  @!P0 BRA `(.L_x_162) ;  /* 0xfffffffc00f08947 */ /* 0x010fea000383ffff */
[----:B------:R-:W-:Y:S05]  /*8b80*/  BRA `(.L_x_163) ;  /* 0xffffffc8008c7947 */ /* 0x000fea000383ffff */
.L_x_88:
[----:B---3--:R-:W-:-:S07]  /*8b90*/  MOV R0, UR21 ;  /* 0x0000001500007c02 */ /* 0x008fce0008000f00 */
.L_x_164:
[----:B---3--:R3:W4:Y:S02]  /*8ba0*/  SYNCS.PHASECHK.TRANS64.TRYWAIT P0, [R0+URZ+0x40], R2 ;  /* 0x00004002000075a7 */ /* 0x00872400080011ff */
[----:B----4-:R-:W-:Y:S05]  /*8bb0*/  @!P0 NANOSLEEP.SYNCS 0x989680 ;  /* 0x009896800000895d */ /* 0x010fea0003900000 */
[----:B------:R-:W4:Y:S02]  /*8bc0*/  @!P0 SYNCS.PHASECHK.TRANS64 P0, [R0+URZ+0x40], R2 ;  /* 0x00004002000085a7 */ /* 0x000f2400080010ff */
[----:B----4-:R-:W-:Y:S05]  /*8bd0*/  @!P0 BRA `(.L_x_164) ;  /* 0xfffffffc00f08947 */ /* 0x010fea000383ffff */
[----:B------:R-:W-:Y:S05]  /*8be0*/  BRA `(.L_x_165) ;  /* 0xffffffc8007c7947 */ /* 0x000fea000383ffff */
.L_x_90:
[----:B-1----:R1:W2:Y:S02]  /*8bf0*/  SYNCS.PHASECHK.TRANS64.TRYWAIT P0, [R8+URZ+0x60], R0 ;  /* 0x00006000080075a7 */ /* 0x0022a400080011ff */
[----:B--2---:R-:W-:Y:S05]  /*8c00*/  @!P0 NANOSLEEP.SYNCS 0x989680 ;  /* 0x009896800000895d */ /* 0x004fea0003900000 */
[----:B------:R-:W2:Y:S02]  /*8c10*/  @!P0 SYNCS.PHASECHK.TRANS64 P0, [R8+URZ+0x60], R0 ;  /* 0x00006000080085a7 */ /* 0x000ea400080010ff */
[----:B--2---:R-:W-:Y:S05]  /*8c20*/  @!P0 BRA `(.L_x_90) ;  /* 0xfffffffc00f08947 */ /* 0x004fea000383ffff */
[----:B------:R-:W-:Y:S05]  /*8c30*/  BRA `(.L_x_166) ;  /* 0xffffffcc00447947 */ /* 0x000fea000383ffff */
.L_x_101:
[----:B-1----:R-:W-:Y:S04]  /*8c40*/  MOV R0, UR43 ;  /* 0x0000002b00007c02 */ /* 0x002fe80008000f00 */
[----:B------:R1:W2:Y:S03]  /*8c50*/  SYNCS.PHASECHK.TRANS64.TRYWAIT P1, [R0+URZ+0x20], R4 ;  /* 0x00002004000075a7 */ /* 0x0002a600080211ff */
[----:B--2---:R-:W-:Y:S05]  /*8c60*/  @!P1 NANOSLEEP.SYNCS 0x989680 ;  /* 0x009896800000995d */ /* 0x004fea0003900000 */
[----:B------:R-:W2:Y:S02]  /*8c70*/  @!P1 SYNCS.PHASECHK.TRANS64 P1, [R0+URZ+0x20], R4 ;  /* 0x00002004000095a7 */ /* 0x000ea400080210ff */
[----:B--2---:R-:W-:Y:S05]  /*8c80*/  @!P1 BRA `(.L_x_101) ;  /* 0xfffffffc00ec9947 */ /* 0x004fea000383ffff */
[----:B------:R-:W-:Y:S05]  /*8c90*/  BRA `(.L_x_100) ;  /* 0xffffffd800a47947 */ /* 0x000fea000383ffff */
.L_x_103:
[----:B-1----:R1:W3:Y:S02]  /*8ca0*/  SYNCS.PHASECHK.TRANS64.TRYWAIT P0, [R26+URZ+0x80], R3 ;  /* 0x000080031a0075a7 */ /* 0x0022e400080011ff */
[----:B---3--:R-:W-:Y:S05]  /*8cb0*/  @!P0 NANOSLEEP.SYNCS 0x989680 ;  /* 0x009896800000895d */ /* 0x008fea0003900000 */
[----:B------:R-:W3:Y:S02]  /*8cc0*/  @!P0 SYNCS.PHASECHK.TRANS64 P0, [R26+URZ+0x80], R3 ;  /* 0x000080031a0085a7 */ /* 0x000ee400080010ff */
[----:B---3--:R-:W-:Y:S05]  /*8cd0*/  @!P0 BRA `(.L_x_103) ;  /* 0xfffffffc00f08947 */ /* 0x008fea000383ffff */
[----:B------:R-:W-:Y:S05]  /*8ce0*/  BRA `(.L_x_102) ;  /* 0xffffffd800c87947 */ /* 0x000fea000383ffff */
.L_x_112:
[----:B---3--:R3:W4:Y:S02]  /*8cf0*/  SYNCS.PHASECHK.TRANS64.TRYWAIT P0, [R3+URZ+0x20], R0 ;  /* 0x00002000030075a7 */ /* 0x00872400080011ff */
[----:B----4-:R-:W-:Y:S05]  /*8d00*/  @!P0 NANOSLEEP.SYNCS 0x989680 ;  /* 0x009896800000895d */ /* 0x010fea0003900000 */
[----:B------:R-:W4:Y:S02]  /*8d10*/  @!P0 SYNCS.PHASECHK.TRANS64 P0, [R3+URZ+0x20], R0 ;  /* 0x00002000030085a7 */ /* 0x000f2400080010ff */
[----:B----4-:R-:W-:Y:S05]  /*8d20*/  @!P0 BRA `(.L_x_112) ;  /* 0xfffffffc00f08947 */ /* 0x010fea000383ffff */
[----:B------:R-:W-:Y:S05]  /*8d30*/  BRA `(.L_x_111) ;  /* 0xffffffe000b87947 */ /* 0x000fea000383ffff */
.L_x_121:
[----:B---3--:R3:W4:Y:S02]  /*8d40*/  SYNCS.PHASECHK.TRANS64.TRYWAIT P0, [R5+URZ+0x20], R0 ;  /* 0x00002000050075a7 */ /* 0x00872400080011ff */
[----:B----4-:R-:W-:Y:S05]  /*8d50*/  @!P0 NANOSLEEP.SYNCS 0x989680 ;  /* 0x009896800000895d */ /* 0x010fea0003900000 */
[----:B------:R-:W4:Y:S02]  /*8d60*/  @!P0 SYNCS.PHASECHK.TRANS64 P0, [R5+URZ+0x20], R0 ;  /* 0x00002000050085a7 */ /* 0x000f2400080010ff */
[----:B----4-:R-:W-:Y:S05]  /*8d70*/  @!P0 BRA `(.L_x_121) ;  /* 0xfffffffc00f08947 */ /* 0x010fea000383ffff */
[----:B------:R-:W-:Y:S05]  /*8d80*/  BRA `(.L_x_120) ;  /* 0xffffffe800d07947 */ /* 0x000fea000383ffff */
        .weak           $__internal_0_$__cuda_sm10x_tcgen05_guardrail_trap_col_being_dealloced_not_returned_by_alloc
        .type           $__internal_0_$__cuda_sm10x_tcgen05_guardrail_trap_col_being_dealloced_not_returned_by_alloc,@function
        .size           $__internal_0_$__cuda_sm10x_tcgen05_guardrail_trap_col_being_dealloced_not_returned_by_alloc,($__internal_1_$__cuda_sm10x_tcgen05_guardrail_trap_phase_invalid_during_alloc - $__internal_0_$__cuda_sm10x_tcgen05_guardrail_trap_col_being_dealloced_not_returned_by_alloc)
$__internal_0_$__cuda_sm10x_tcgen05_guardrail_trap_col_being_dealloced_not_returned_by_alloc:
[----:B------:R-:W-:Y:S05]  /*8d90*/  BPT.TRAP 0x1 ;  /* 0x000000040000795c */ /* 0x000fea0000300000 */
[----:B------:R-:W-:-:S04]  /*8da0*/  HFMA2 R3, -RZ, RZ, 0, 0 ;  /* 0x00000000ff037431 */ /* 0x000fc800000001ff */
[----:B------:R-:W-:Y:S05]  /*8db0*/  RET.REL.NODEC R2 `(_ZN7cutlass13device_kernelINS_4gemm6kernel13GemmUniversalIN4cute5tupleIJiiiiEEENS1_10collective13CollectiveMmaINS1_35MainloopSm100TmaUmmaWarpSpecializedILi2ELi2ELi4ENS5_IJNS4_1CILi2EEENSA_ILi1EEESC_EEEEENS5_IJNSA_ILi64EEENSA_ILi96EEENSA_ILi256EEEEEENS_6half_tENS5_IJlSC_lEEESJ_SK_NS4_8TiledMMAINS4_8MMA_AtomIJNS4_20SM100_MMA_F16BF16_SSISJ_SJ_fLi64ELi96ELNS4_4UMMA5MajorE0ELSP_0ELNSO_7ScaleInE0ELSQ_0EEEEEENS4_6LayoutINS5_IJSC_SC_SC_EEENS5_IJNSA_ILi0EEESV_SV_EEEEENS5_IJNS4_10UnderscoreESY_SY_EEEEENS4_13SM90_TMA_LOADENS4_14ComposedLayoutINS4_7SwizzleILi3ELi4ELi3EEENS4_18smem_ptr_flag_bitsILi16EEENST_INS5_IJNSA_ILi8EEESF_EEENS5_IJSF_SC_EEEEEEEvNS4_8identityENS4_23SM90_TMA_LOAD_MULTICASTES1B_vS1C_EENS_8epilogue10collective18CollectiveEpilogueINS1F_23Sm100TmaWarpSpecializedILi3ELi2ELi16ELb1ELb0EEEJSI_NS5_IJNST_ISF_SC_EENST_INSA_ILi32EEESC_EEEEESJ_SK_SJ_SK_NS1F_6fusion15FusionCallbacksIS1J_NS1O_17LinearCombinationISJ_fSJ_fLNS_15FloatRoundStyleE2EEESI_S1N_JEEENS4_5SM1004TMEM4LOAD26SM100_TMEM_LOAD_16dp256b4xES11_NS12_INS13_ILi2ELi4ELi3EEES16_NST_INS5_IJS17_S1L_EEENS5_IJS1L_SC_EEEEEEENS4_17SM75_U32x4_LDSM_NENS4_14SM90_TMA_STOREES22_NS4_17SM90_U32x4_STSM_NENS4_39AutoVectorizingCopyWithAssumedAlignmentILi128EEEEEEvvEEEEvNT_6ParamsE) ;  /* 0xffffff7002907950 */ /* 0x000fea0003c3ffff */
        .weak           $__internal_1_$__cuda_sm10x_tcgen05_guardrail_trap_phase_invalid_during_alloc
        .type           $__internal_1_$__cuda_sm10x_tcgen05_guardrail_trap_phase_invalid_during_alloc,@function
        .size           $__internal_1_$__cuda_sm10x_tcgen05_guardrail_trap_phase_invalid_during_alloc,($__internal_2_$__cuda_sm10x_tcgen05_guardrail_trap_unallocated_columns_being_dealloced - $__internal_1_$__cuda_sm10x_tcgen05_guardrail_trap_phase_invalid_during_alloc)
$__internal_1_$__cuda_sm10x_tcgen05_guardrail_trap_phase_invalid_during_alloc:
[----:B------:R-:W-:Y:S05]  /*8dc0*/  BPT.TRAP 0x1 ;  /* 0x000000040000795c */ /* 0x000fea0000300000 */
[----:B------:R-:W-:-:S04]  /*8dd0*/  MOV R5, 0x0 ;  /* 0x0000000000057802 */ /* 0x000fc80000000f00 */
[----:B------:R-:W-:Y:S05]  /*8de0*/  RET.REL.NODEC R4 `(_ZN7cutlass13device_kernelINS_4gemm6kernel13GemmUniversalIN4cute5tupleIJiiiiEEENS1_10collective13CollectiveMmaINS1_35MainloopSm100TmaUmmaWarpSpecializedILi2ELi2ELi4ENS5_IJNS4_1CILi2EEENSA_ILi1EEESC_EEEEENS5_IJNSA_ILi64EEENSA_ILi96EEENSA_ILi256EEEEEENS_6half_tENS5_IJlSC_lEEESJ_SK_NS4_8TiledMMAINS4_8MMA_AtomIJNS4_20SM100_MMA_F16BF16_SSISJ_SJ_fLi64ELi96ELNS4_4UMMA5MajorE0ELSP_0ELNSO_7ScaleInE0ELSQ_0EEEEEENS4_6LayoutINS5_IJSC_SC_SC_EEENS5_IJNSA_ILi0EEESV_SV_EEEEENS5_IJNS4_10UnderscoreESY_SY_EEEEENS4_13SM90_TMA_LOADENS4_14ComposedLayoutINS4_7SwizzleILi3ELi4ELi3EEENS4_18smem_ptr_flag_bitsILi16EEENST_INS5_IJNSA_ILi8EEESF_EEENS5_IJSF_SC_EEEEEEEvNS4_8identityENS4_23SM90_TMA_LOAD_MULTICASTES1B_vS1C_EENS_8epilogue10collective18CollectiveEpilogueINS1F_23Sm100TmaWarpSpecializedILi3ELi2ELi16ELb1ELb0EEEJSI_NS5_IJNST_ISF_SC_EENST_INSA_ILi32EEESC_EEEEESJ_SK_SJ_SK_NS1F_6fusion15FusionCallbacksIS1J_NS1O_17LinearCombinationISJ_fSJ_fLNS_15FloatRoundStyleE2EEESI_S1N_JEEENS4_5SM1004TMEM4LOAD26SM100_TMEM_LOAD_16dp256b4xES11_NS12_INS13_ILi2ELi4ELi3EEES16_NST_INS5_IJS17_S1L_EEENS5_IJS1L_SC_EEEEEEENS4_17SM75_U32x4_LDSM_NENS4_14SM90_TMA_STOREES22_NS4_17SM90_U32x4_STSM_NENS4_39AutoVectorizingCopyWithAssumedAlignmentILi128EEEEEEvvEEEEvNT_6ParamsE) ;  /* 0xffffff7004847950 */ /* 0x000fea0003c3ffff */
        .weak           $__internal_2_$__cuda_sm10x_tcgen05_guardrail_trap_unallocated_columns_being_dealloced
        .type           $__internal_2_$__cuda_sm10x_tcgen05_guardrail_trap_unallocated_columns_being_dealloced,@function
        .size           $__internal_2_$__cuda_sm10x_tcgen05_guardrail_trap_unallocated_columns_being_dealloced,(.L_x_168 - $__internal_2_$__cuda_sm10x_tcgen05_guardrail_trap_unallocated_columns_being_dealloced)
$__internal_2_$__cuda_sm10x_tcgen05_guardrail_trap_unallocated_columns_being_dealloced:
[----:B------:R-:W-:Y:S05]  /*8df0*/  BPT.TRAP 0x1 ;  /* 0x000000040000795c */ /* 0x000fea0000300000 */
[----:B------:R-:W-:-:S04]  /*8e00*/  HFMA2 R3, -RZ, RZ, 0, 0 ;  /* 0x00000000ff037431 */ /* 0x000fc800000001ff */
[----:B------:R-:W-:Y:S05]  /*8e10*/  RET.REL.NODEC R2 `(_ZN7cutlass13device_kernelINS_4gemm6kernel13GemmUniversalIN4cute5tupleIJiiiiEEENS1_10collective13CollectiveMmaINS1_35MainloopSm100TmaUmmaWarpSpecializedILi2ELi2ELi4ENS5_IJNS4_1CILi2EEENSA_ILi1EEESC_EEEEENS5_IJNSA_ILi64EEENSA_ILi96EEENSA_ILi256EEEEEENS_6half_tENS5_IJlSC_lEEESJ_SK_NS4_8TiledMMAINS4_8MMA_AtomIJNS4_20SM100_MMA_F16BF16_SSISJ_SJ_fLi64ELi96ELNS4_4UMMA5MajorE0ELSP_0ELNSO_7ScaleInE0ELSQ_0EEEEEENS4_6LayoutINS5_IJSC_SC_SC_EEENS5_IJNSA_ILi0EEESV_SV_EEEEENS5_IJNS4_10UnderscoreESY_SY_EEEEENS4_13SM90_TMA_LOADENS4_14ComposedLayoutINS4_7SwizzleILi3ELi4ELi3EEENS4_18smem_ptr_flag_bitsILi16EEENST_INS5_IJNSA_ILi8EEESF_EEENS5_IJSF_SC_EEEEEEEvNS4_8identityENS4_23SM90_TMA_LOAD_MULTICASTES1B_vS1C_EENS_8epilogue10collective18CollectiveEpilogueINS1F_23Sm100TmaWarpSpecializedILi3ELi2ELi16ELb1ELb0EEEJSI_NS5_IJNST_ISF_SC_EENST_INSA_ILi32EEESC_EEEEESJ_SK_SJ_SK_NS1F_6fusion15FusionCallbacksIS1J_NS1O_17LinearCombinationISJ_fSJ_fLNS_15FloatRoundStyleE2EEESI_S1N_JEEENS4_5SM1004TMEM4LOAD26SM100_TMEM_LOAD_16dp256b4xES11_NS12_INS13_ILi2ELi4ELi3EEES16_NST_INS5_IJS17_S1L_EEENS5_IJS1L_SC_EEEEEEENS4_17SM75_U32x4_LDSM_NENS4_14SM90_TMA_STOREES22_NS4_17SM90_U32x4_STSM_NENS4_39AutoVectorizingCopyWithAssumedAlignmentILi128EEEEEEvvEEEEvNT_6ParamsE) ;  /* 0xffffff7002787950 */ /* 0x000fea0003c3ffff */
.L_x_167:
[----:B------:R-:W-:-:S00]  /*8e20*/  BRA `(.L_x_167) ;  /* 0xfffffffc00fc7947 */ /* 0x000fc0000383ffff */
[----:B------:R-:W-:-:S00]  /*8e30*/  NOP ;  /* 0x0000000000007918 */ /* 0x000fc00000000000 */
        /* <DEDUP_REMOVED lines=12> */
.L_x_168:


//--------------------- .nv.global.init           --------------------------
	.section	.nv.global.init,"aw",@progbits
.nv.global.init:
	.type		$str$27,@object
	.size		$str$27,($str$28 - $str$27)
$str$27:
        /*0000*/ 	.byte	0x28, 0x61, 0x64, 0x64, 0x72, 0x65, 0x73, 0x73, 0x20, 0x26, 0x20, 0x6d, 0x61, 0x73, 0x6b, 0x29
        /*0010*/ 	.byte	0x20, 0x3d, 0x3d, 0x20, 0x30, 0x00
	.type		$str$28,@object
	.size		$str$28,($str$26 - $str$28)
$str$28:
        /*0016*/ 	.byte	0x2f, 0x74, 0x6d, 0x70, 0x2f, 0x63, 0x75, 0x74, 0x6c, 0x61, 0x73, 0x73, 0x5f, 0x73, 0x77, 0x65
        /*0026*/ 	.byte	0x65, 0x70, 0x5f, 0x73, 0x72, 0x63, 0x2f, 0x69, 0x6e, 0x63, 0x6c, 0x75, 0x64, 0x65, 0x2f, 0x63
        /*0036*/ 	.byte	0x75, 0x74, 0x65, 0x2f, 0x70, 0x6f, 0x69, 0x6e, 0x74, 0x65, 0x72, 0x5f, 0x66, 0x6c, 0x61, 0x67
        /*0046*/ 	.byte	0x67, 0x65, 0x64, 0x2e, 0x68, 0x70, 0x70, 0x00
	.type		$str$26,@object
	.size		$str$26,($str$25 - $str$26)
$str$26:
        /*004e*/ 	.byte	0x2f, 0x74, 0x6d, 0x70, 0x2f, 0x63, 0x75, 0x74, 0x6c, 0x61, 0x73, 0x73, 0x5f, 0x73, 0x77, 0x65
        /*005e*/ 	.byte	0x65, 0x70, 0x5f, 0x73, 0x72, 0x63, 0x2f, 0x69, 0x6e, 0x63, 0x6c, 0x75, 0x64, 0x65, 0x2f, 0x63
        /*006e*/ 	.byte	0x75, 0x74, 0x65, 0x2f, 0x61, 0x74, 0x6f, 0x6d, 0x2f, 0x63, 0x6f, 0x70, 0x79, 0x5f, 0x74, 0x72
        /*007e*/ 	.byte	0x61, 0x69, 0x74, 0x73, 0x5f, 0x73, 0x6d, 0x31, 0x30, 0x30, 0x2e, 0x68, 0x70, 0x70, 0x00
	.type		$str$25,@object
	.size		$str$25,(__unnamed_1 - $str$25)
$str$25:
        /*008d*/ 	.byte	0x28, 0x28, 0x75, 0x69, 0x6e, 0x74, 0x33, 0x32, 0x5f, 0x74, 0x28, 0x74, 0x68, 0x72, 0x65, 0x61
        /*009d*/ 	.byte	0x64, 0x49, 0x64, 0x78, 0x2e, 0x78, 0x29, 0x20, 0x2f, 0x20, 0x33, 0x32, 0x29, 0x20, 0x25, 0x20
        /*00ad*/ 	.byte	0x34, 0x29, 0x20, 0x3d, 0x3d, 0x20, 0x28, 0x28, 0x28, 0x74, 0x6d, 0x65, 0x6d, 0x5f, 0x61, 0x64
        /*00bd*/ 	.byte	0x64, 0x72, 0x20, 0x3e, 0x3e, 0x20, 0x31, 0x36, 0x29, 0x20, 0x2f, 0x20, 0x33, 0x32, 0x29, 0x20
        /*00cd*/ 	.byte	0x25, 0x20, 0x34, 0x29, 0x00
	.type		__unnamed_1,@object
	.size		__unnamed_1,(__unnamed_2 - __unnamed_1)
__unnamed_1:
        /*00d2*/ 	.byte	0x61, 0x75, 0x74, 0x6f, 0x20, 0x63, 0x75, 0x74, 0x65, 0x3a, 0x3a, 0x61, 0x73, 0x5f, 0x70, 0x6f
        /* <DEDUP_REMOVED lines=24> */
        /*0262*/ 	.byte	0x3e, 0x3e, 0x3e, 0x5d, 0x00
	.type		__unnamed_2,@object
	.size		__unnamed_2,(.L_2 - __unnamed_2)
__unnamed_2:
        /* <DEDUP_REMOVED lines=46> */
.L_2:


//--------------------- .nv.shared._ZN7cutlass13device_kernelINS_4gemm6kernel13GemmUniversalIN4cute5tupleIJiiiiEEENS1_10collective13CollectiveMmaINS1_35MainloopSm100TmaUmmaWarpSpecializedILi2ELi2ELi4ENS5_IJNS4_1CILi2EEENSA_ILi1EEESC_EEEEENS5_IJNSA_ILi64EEENSA_ILi96EEENSA_ILi256EEEEEENS_6half_tENS5_IJlSC_lEEESJ_SK_NS4_8TiledMMAINS4_8MMA_AtomIJNS4_20SM100_MMA_F16BF16_SSISJ_SJ_fLi64ELi96ELNS4_4UMMA5MajorE0ELSP_0ELNSO_7ScaleInE0ELSQ_0EEEEEENS4_6LayoutINS5_IJSC_SC_SC_EEENS5_IJNSA_ILi0EEESV_SV_EEEEENS5_IJNS4_10UnderscoreESY_SY_EEEEENS4_13SM90_TMA_LOADENS4_14ComposedLayoutINS4_7SwizzleILi3ELi4ELi3EEENS4_18smem_ptr_flag_bitsILi16EEENST_INS5_IJNSA_ILi8EEESF_EEENS5_IJSF_SC_EEEEEEEvNS4_8identityENS4_23SM90_TMA_LOAD_MULTICASTES1B_vS1C_EENS_8epilogue10collective18CollectiveEpilogueINS1F_23Sm100TmaWarpSpecializedILi3ELi2ELi16ELb1ELb0EEEJSI_NS5_IJNST_ISF_SC_EENST_INSA_ILi32EEESC_EEEEESJ_SK_SJ_SK_NS1F_6fusion15FusionCallbacksIS1J_NS1O_17LinearCombinationISJ_fSJ_fLNS_15FloatRoundStyleE2EEESI_S1N_JEEENS4_5SM1004TMEM4LOAD26SM100_TMEM_LOAD_16dp256b4xES11_NS12_INS13_ILi2ELi4ELi3EEES16_NST_INS5_IJS17_S1L_EEENS5_IJS1L_SC_EEEEEEENS4_17SM75_U32x4_LDSM_NENS4_14SM90_TMA_STOREES22_NS4_17SM90_U32x4_STSM_NENS4_39AutoVectorizingCopyWithAssumedAlignmentILi128EEEEEEvvEEEEvNT_6ParamsE --------------------------
	.section	.nv.shared._ZN7cutlass13device_kernelINS_4gemm6kernel13GemmUniversalIN4cute5tupleIJiiiiEEENS1_10collective13CollectiveMmaINS1_35MainloopSm100TmaUmmaWarpSpecializedILi2ELi2ELi4ENS5_IJNS4_1CILi2EEENSA_ILi1EEESC_EEEEENS5_IJNSA_ILi64EEENSA_ILi96EEENSA_ILi256EEEEEENS_6half_tENS5_IJlSC_lEEESJ_SK_NS4_8TiledMMAINS4_8MMA_AtomIJNS4_20SM100_MMA_F16BF16_SSISJ_SJ_fLi64ELi96ELNS4_4UMMA5MajorE0ELSP_0ELNSO_7ScaleInE0ELSQ_0EEEEEENS4_6LayoutINS5_IJSC_SC_SC_EEENS5_IJNSA_ILi0EEESV_SV_EEEEENS5_IJNS4_10UnderscoreESY_SY_EEEEENS4_13SM90_TMA_LOADENS4_14ComposedLayoutINS4_7SwizzleILi3ELi4ELi3EEENS4_18smem_ptr_flag_bitsILi16EEENST_INS5_IJNSA_ILi8EEESF_EEENS5_IJSF_SC_EEEEEEEvNS4_8identityENS4_23SM90_TMA_LOAD_MULTICASTES1B_vS1C_EENS_8epilogue10collective18CollectiveEpilogueINS1F_23Sm100TmaWarpSpecializedILi3ELi2ELi16ELb1ELb0EEEJSI_NS5_IJNST_ISF_SC_EENST_INSA_ILi32EEESC_EEEEESJ_SK_SJ_SK_NS1F_6fusion15FusionCallbacksIS1J_NS1O_17LinearCombinationISJ_fSJ_fLNS_15FloatRoundStyleE2EEESI_S1N_JEEENS4_5SM1004TMEM4LOAD26SM100_TMEM_LOAD_16dp256b4xES11_NS12_INS13_ILi2ELi4ELi3EEES16_NST_INS5_IJS17_S1L_EEENS5_IJS1L_SC_EEEEEEENS4_17SM75_U32x4_LDSM_NENS4_14SM90_TMA_STOREES22_NS4_17SM90_U32x4_STSM_NENS4_39AutoVectorizingCopyWithAssumedAlignmentILi128EEEEEEvvEEEEvNT_6ParamsE,"aw",@nobits
	.sectionflags	@""
	.align	16
	.zero		1024


//--------------------- .nv.shared.reserved.0     --------------------------
	.section	.nv.shared.reserved.0,"aw",@nobits
	.weak		__nv_reservedSMEM_offset_0_alias
	.size		__nv_reservedSMEM_offset_0_alias, 0, 64
	.other		__nv_reservedSMEM_offset_0_alias,@"STO_CUDA_RESERVED_SHARED STV_DEFAULT"
__nv_reservedSMEM_offset_0_alias:
	.zero		0
.nv.shared.reserved.0:
	.zero		64
	.weak		__nv_reservedSMEM_tcgen05_partition
	.type		__nv_reservedSMEM_tcgen05_partition,@object
	.size		__nv_reservedSMEM_tcgen05_partition,(.L_0 - __nv_reservedSMEM_tcgen05_partition)
__nv_reservedSMEM_tcgen05_partition:
	.zero		32
.L_0:


//--------------------- .nv.global                --------------------------
	.section	.nv.global,"aw",@nobits
.nv.global:
	.type		_ZN40_INTERNAL_12b7a0ca_4_k_cu_e38f2af8_158254cute1_E,@object
	.size		_ZN40_INTERNAL_12b7a0ca_4_k_cu_e38f2af8_158254cute1_E,(_ZN40_INTERNAL_12b7a0ca_4_k_cu_e38f2af8_158254cuda3std3__45__cpo6cbeginE - _ZN40_INTERNAL_12b7a0ca_4_k_cu_e38f2af8_158254cute1_E)
_ZN40_INTERNAL_12b7a0ca_4_k_cu_e38f2af8_158254cute1_E:
	.zero		1
	.type		_ZN40_INTERNAL_12b7a0ca_4_k_cu_e38f2af8_158254cuda3std3__45__cpo6cbeginE,@object
	.size		_ZN40_INTERNAL_12b7a0ca_4_k_cu_e38f2af8_158254cuda3std3__45__cpo6cbeginE,(_ZN40_INTERNAL_12b7a0ca_4_k_cu_e38f2af8_158254cuda3std3__48in_placeE - _ZN40_INTERNAL_12b7a0ca_4_k_cu_e38f2af8_158254cuda3std3__45__cpo6cbeginE)
_ZN40_INTERNAL_12b7a0ca_4_k_cu_e38f2af8_158254cuda3std3__45__cpo6cbeginE:
	.zero		1
	.type		_ZN40_INTERNAL_12b7a0ca_4_k_cu_e38f2af8_158254cuda3std3__48in_placeE,@object
	.size		_ZN40_INTERNAL_12b7a0ca_4_k_cu_e38f2af8_158254cuda3std3__48in_placeE,(_ZN40_INTERNAL_12b7a0ca_4_k_cu_e38f2af8_158254cuda3std6ranges3__45__cpo9iter_moveE - _ZN40_INTERNAL_12b7a0ca_4_k_cu_e38f2af8_158254cuda3std3__48in_placeE)
_ZN40_INTERNAL_12b7a0ca_4_k_cu_e38f2af8_158254cuda3std3__48in_placeE:
	.zero		1
	.type		_ZN40_INTERNAL_12b7a0ca_4_k_cu_e38f2af8_158254cuda3std6ranges3__45__cpo9iter_moveE,@object
	.size		_ZN40_INTERNAL_12b7a0ca_4_k_cu_e38f2af8_158254cuda3std6ranges3__45__cpo9iter_moveE,(_ZN40_INTERNAL_12b7a0ca_4_k_cu_e38f2af8_158254cuda3std3__45__cpo5beginE - _ZN40_INTERNAL_12b7a0ca_4_k_cu_e38f2af8_158254cuda3std6ranges3__45__cpo9iter_moveE)
_ZN40_INTERNAL_12b7a0ca_4_k_cu_e38f2af8_158254cuda3std6ranges3__45__cpo9iter_moveE:
	.zero		1
	.type		_ZN40_INTERNAL_12b7a0ca_4_k_cu_e38f2af8_158254cuda3std3__45__cpo5beginE,@object
	.size		_ZN40_INTERNAL_12b7a0ca_4_k_cu_e38f2af8_158254cuda3std3__45__cpo5beginE,(_ZN40_INTERNAL_12b7a0ca_4_k_cu_e38f2af8_158254cuda3std3__442_GLOBAL__N__12b7a0ca_4_k_cu_e38f2af8_158256ignoreE - _ZN40_INTERNAL_12b7a0ca_4_k_cu_e38f2af8_158254cuda3std3__45__cpo5beginE)
_ZN40_INTERNAL_12b7a0ca_4_k_cu_e38f2af8_158254cuda3std3__45__cpo5beginE:
	.zero		1
	.type		_ZN40_INTERNAL_12b7a0ca_4_k_cu_e38f2af8_158254cuda3std3__442_GLOBAL__N__12b7a0ca_4_k_cu_e38f2af8_158256ignoreE,@object
	.size		_ZN40_INTERNAL_12b7a0ca_4_k_cu_e38f2af8_158254cuda3std3__442_GLOBAL__N__12b7a0ca_4_k_cu_e38f2af8_158256ignoreE,(_ZN40_INTERNAL_12b7a0ca_4_k_cu_e38f2af8_158254cute7productE - _ZN40_INTERNAL_12b7a0ca_4_k_cu_e38f2af8_158254cuda3std3__442_GLOBAL__N__12b7a0ca_4_k_cu_e38f2af8_158256ignoreE)
_ZN40_INTERNAL_12b7a0ca_4_k_cu_e38f2af8_158254cuda3std3__442_GLOBAL__N__12b7a0ca_4_k_cu_e38f2af8_158256ignoreE:
	.zero		1
	.type		_ZN40_INTERNAL_12b7a0ca_4_k_cu_e38f2af8_158254cute7productE,@object
	.size		_ZN40_INTERNAL_12b7a0ca_4_k_cu_e38f2af8_158254cute7productE,(_ZN40_INTERNAL_12b7a0ca_4_k_cu_e38f2af8_158254cuda3std3__45__cpo3endE - _ZN40_INTERNAL_12b7a0ca_4_k_cu_e38f2af8_158254cute7productE)
_ZN40_INTERNAL_12b7a0ca_4_k_cu_e38f2af8_158254cute7productE:
	.zero		1
	.type		_ZN40_INTERNAL_12b7a0ca_4_k_cu_e38f2af8_158254cuda3std3__45__cpo3endE,@object
	.size		_ZN40_INTERNAL_12b7a0ca_4_k_cu_e38f2af8_158254cuda3std3__45__cpo3endE,(_ZN40_INTERNAL_12b7a0ca_4_k_cu_e38f2af8_158254cuda3std3__419piecewise_constructE - _ZN40_INTERNAL_12b7a0ca_4_k_cu_e38f2af8_158254cuda3std3__45__cpo3endE)
_ZN40_INTERNAL_12b7a0ca_4_k_cu_e38f2af8_158254cuda3std3__45__cpo3endE:
	.zero		1
	.type		_ZN40_INTERNAL_12b7a0ca_4_k_cu_e38f2af8_158254cuda3std3__419piecewise_constructE,@object
	.size		_ZN40_INTERNAL_12b7a0ca_4_k_cu_e38f2af8_158254cuda3std3__419piecewise_constructE,(_ZN40_INTERNAL_12b7a0ca_4_k_cu_e38f2af8_158254cuda3std3__45__cpo4cendE - _ZN40_INTERNAL_12b7a0ca_4_k_cu_e38f2af8_158254cuda3std3__419piecewise_constructE)
_ZN40_INTERNAL_12b7a0ca_4_k_cu_e38f2af8_158254cuda3std3__419piecewise_constructE:
	.zero		1
	.type		_ZN40_INTERNAL_12b7a0ca_4_k_cu_e38f2af8_158254cuda3std3__45__cpo4cendE,@object
	.size		_ZN40_INTERNAL_12b7a0ca_4_k_cu_e38f2af8_158254cuda3std3__45__cpo4cendE,(_ZN40_INTERNAL_12b7a0ca_4_k_cu_e38f2af8_158254cuda3std6ranges3__45__cpo4swapE - _ZN40_INTERNAL_12b7a0ca_4_k_cu_e38f2af8_158254cuda3std3__45__cpo4cendE)
_ZN40_INTERNAL_12b7a0ca_4_k_cu_e38f2af8_158254cuda3std3__45__cpo4cendE:
	.zero		1
	.type		_ZN40_INTERNAL_12b7a0ca_4_k_cu_e38f2af8_158254cuda3std6ranges3__45__cpo4swapE,@object
	.size		_ZN40_INTERNAL_12b7a0ca_4_k_cu_e38f2af8_158254cuda3std6ranges3__45__cpo4swapE,(.L_10 - _ZN40_INTERNAL_12b7a0ca_4_k_cu_e38f2af8_158254cuda3std6ranges3__45__cpo4swapE)
_ZN40_INTERNAL_12b7a0ca_4_k_cu_e38f2af8_158254cuda3std6ranges3__45__cpo4swapE:
	.zero		1
.L_10:


//--------------------- .nv.constant0._ZN7cutlass13device_kernelINS_4gemm6kernel13GemmUniversalIN4cute5tupleIJiiiiEEENS1_10collective13CollectiveMmaINS1_35MainloopSm100TmaUmmaWarpSpecializedILi2ELi2ELi4ENS5_IJNS4_1CILi2EEENSA_ILi1EEESC_EEEEENS5_IJNSA_ILi64EEENSA_ILi96EEENSA_ILi256EEEEEENS_6half_tENS5_IJlSC_lEEESJ_SK_NS4_8TiledMMAINS4_8MMA_AtomIJNS4_20SM100_MMA_F16BF16_SSISJ_SJ_fLi64ELi96ELNS4_4UMMA5MajorE0ELSP_0ELNSO_7ScaleInE0ELSQ_0EEEEEENS4_6LayoutINS5_IJSC_SC_SC_EEENS5_IJNSA_ILi0EEESV_SV_EEEEENS5_IJNS4_10UnderscoreESY_SY_EEEEENS4_13SM90_TMA_LOADENS4_14ComposedLayoutINS4_7SwizzleILi3ELi4ELi3EEENS4_18smem_ptr_flag_bitsILi16EEENST_INS5_IJNSA_ILi8EEESF_EEENS5_IJSF_SC_EEEEEEEvNS4_8identityENS4_23SM90_TMA_LOAD_MULTICASTES1B_vS1C_EENS_8epilogue10collective18CollectiveEpilogueINS1F_23Sm100TmaWarpSpecializedILi3ELi2ELi16ELb1ELb0EEEJSI_NS5_IJNST_ISF_SC_EENST_INSA_ILi32EEESC_EEEEESJ_SK_SJ_SK_NS1F_6fusion15FusionCallbacksIS1J_NS1O_17LinearCombinationISJ_fSJ_fLNS_15FloatRoundStyleE2EEESI_S1N_JEEENS4_5SM1004TMEM4LOAD26SM100_TMEM_LOAD_16dp256b4xES11_NS12_INS13_ILi2ELi4ELi3EEES16_NST_INS5_IJS17_S1L_EEENS5_IJS1L_SC_EEEEEEENS4_17SM75_U32x4_LDSM_NENS4_14SM90_TMA_STOREES22_NS4_17SM90_U32x4_STSM_NENS4_39AutoVectorizingCopyWithAssumedAlignmentILi128EEEEEEvvEEEEvNT_6ParamsE --------------------------
	.section	.nv.constant0._ZN7cutlass13device_kernelINS_4gemm6kernel13GemmUniversalIN4cute5tupleIJiiiiEEENS1_10collective13CollectiveMmaINS1_35MainloopSm100TmaUmmaWarpSpecializedILi2ELi2ELi4ENS5_IJNS4_1CILi2EEENSA_ILi1EEESC_EEEEENS5_IJNSA_ILi64EEENSA_ILi96EEENSA_ILi256EEEEEENS_6half_tENS5_IJlSC_lEEESJ_SK_NS4_8TiledMMAINS4_8MMA_AtomIJNS4_20SM100_MMA_F16BF16_SSISJ_SJ_fLi64ELi96ELNS4_4UMMA5MajorE0ELSP_0ELNSO_7ScaleInE0ELSQ_0EEEEEENS4_6LayoutINS5_IJSC_SC_SC_EEENS5_IJNSA_ILi0EEESV_SV_EEEEENS5_IJNS4_10UnderscoreESY_SY_EEEEENS4_13SM90_TMA_LOADENS4_14ComposedLayoutINS4_7SwizzleILi3ELi4ELi3EEENS4_18smem_ptr_flag_bitsILi16EEENST_INS5_IJNSA_ILi8EEESF_EEENS5_IJSF_SC_EEEEEEEvNS4_8identityENS4_23SM90_TMA_LOAD_MULTICASTES1B_vS1C_EENS_8epilogue10collective18CollectiveEpilogueINS1F_23Sm100TmaWarpSpecializedILi3ELi2ELi16ELb1ELb0EEEJSI_NS5_IJNST_ISF_SC_EENST_INSA_ILi32EEESC_EEEEESJ_SK_SJ_SK_NS1F_6fusion15FusionCallbacksIS1J_NS1O_17LinearCombinationISJ_fSJ_fLNS_15FloatRoundStyleE2EEESI_S1N_JEEENS4_5SM1004TMEM4LOAD26SM100_TMEM_LOAD_16dp256b4xES11_NS12_INS13_ILi2ELi4ELi3EEES16_NST_INS5_IJS17_S1L_EEENS5_IJS1L_SC_EEEEEEENS4_17SM75_U32x4_LDSM_NENS4_14SM90_TMA_STOREES22_NS4_17SM90_U32x4_STSM_NENS4_39AutoVectorizingCopyWithAssumedAlignmentILi128EEEEEEvvEEEEvNT_6ParamsE,"a",@progbits
	.sectionflags	@""
	.align	4
.nv.constant0._ZN7cutlass13device_kernelINS_4gemm6kernel13GemmUniversalIN4cute5tupleIJiiiiEEENS1_10collective13CollectiveMmaINS1_35MainloopSm100TmaUmmaWarpSpecializedILi2ELi2ELi4ENS5_IJNS4_1CILi2EEENSA_ILi1EEESC_EEEEENS5_IJNSA_ILi64EEENSA_ILi96EEENSA_ILi256EEEEEENS_6half_tENS5_IJlSC_lEEESJ_SK_NS4_8TiledMMAINS4_8MMA_AtomIJNS4_20SM100_MMA_F16BF16_SSISJ_SJ_fLi64ELi96ELNS4_4UMMA5MajorE0ELSP_0ELNSO_7ScaleInE0ELSQ_0EEEEEENS4_6LayoutINS5_IJSC_SC_SC_EEENS5_IJNSA_ILi0EEESV_SV_EEEEENS5_IJNS4_10UnderscoreESY_SY_EEEEENS4_13SM90_TMA_LOADENS4_14ComposedLayoutINS4_7SwizzleILi3ELi4ELi3EEENS4_18smem_ptr_flag_bitsILi16EEENST_INS5_IJNSA_ILi8EEESF_EEENS5_IJSF_SC_EEEEEEEvNS4_8identityENS4_23SM90_TMA_LOAD_MULTICASTES1B_vS1C_EENS_8epilogue10collective18CollectiveEpilogueINS1F_23Sm100TmaWarpSpecializedILi3ELi2ELi16ELb1ELb0EEEJSI_NS5_IJNST_ISF_SC_EENST_INSA_ILi32EEESC_EEEEESJ_SK_SJ_SK_NS1F_6fusion15FusionCallbacksIS1J_NS1O_17LinearCombinationISJ_fSJ_fLNS_15FloatRoundStyleE2EEESI_S1N_JEEENS4_5SM1004TMEM4LOAD26SM100_TMEM_LOAD_16dp256b4xES11_NS12_INS13_ILi2ELi4ELi3EEES16_NST_INS5_IJS17_S1L_EEENS5_IJS1L_SC_EEEEEEENS4_17SM75_U32x4_LDSM_NENS4_14SM90_TMA_STOREES22_NS4_17SM90_U32x4_STSM_NENS4_39AutoVectorizingCopyWithAssumedAlignmentILi128EEEEEEvvEEEEvNT_6ParamsE:
	.zero		2944


//--------------------- SYMBOLS --------------------------

	.type		.nv.reservedSmem.offset0,@object
	.size		.nv.reservedSmem.offset0,0x4
	.type		.nv.reservedSmem.cap,@object
	.size		.nv.reservedSmem.cap,0x4
	.type		__assertfail,@function
